	.target	sm_100a

	.elftype	@"ET_EXEC"


//--------------------- .note.nv.tkinfo           --------------------------
	.section	.note.nv.tkinfo,"",@"SHT_NOTE"
	.sectionflags	@"SHF_NOTE_NV_TKINFO"
	.tkinfo
        /*0018*/ 	.word	0x00000002
        /*0030*/ 	.string	""
        /*0030*/ 	.string	"ptxas"
        /*0030*/ 	.string	"Cuda compilation tools, release 13.0, V13.0.88"
        /*0030*/ 	.string	"Build cuda_13.0.r13.0/compiler.36424714_0"
        /*0030*/ 	.string	"-arch sm_100a -m 64 "



//--------------------- .note.nv.cuinfo           --------------------------
	.section	.note.nv.cuinfo,"",@"SHT_NOTE"
	.sectionflags	@"SHF_NOTE_NV_CUINFO"
        /*0018*/ 	.short	0x0002
        /*001a*/ 	.short	0x0064
        /*001c*/ 	.short	0x0082
	.zero		2


//--------------------- .nv.info                  --------------------------
	.section	.nv.info,"",@"SHT_CUDA_INFO"
	.align	4


	//----- nvinfo : EIATTR_REGCOUNT
	.align		4
        /*0000*/ 	.byte	0x04, 0x2f
        /*0002*/ 	.short	(.L_19 - .L_18)
	.align		4
.L_18:
        /*0004*/ 	.word	index@(_ZN7cutlass13device_kernelINS_4gemm6kernel13GemmUniversalIN4cute5tupleIJiiiiEEENS1_10collective13CollectiveMmaINS1_35MainloopSm100TmaUmmaWarpSpecializedILi52ELi2ELi4ENS5_IJNS4_1CILi2EEENSA_ILi1EEESC_EEEEENS5_IJNSA_ILi128EEESF_NSA_ILi32EEEEEENS_12float_e4m3_tENS5_IJlSC_lEEESI_SJ_NS4_8TiledMMAINS4_8MMA_AtomIJNS4_10MMA_TraitsINS4_25SM100_MMA_F8F6F4_2x1SM_SSEJSI_SI_fSF_SF_NS4_17integral_constantINS4_4UMMA5MajorELSQ_0EEESR_NSO_INSP_7ScaleInELSS_0EEEST_EEEEEENS4_6LayoutINS5_IJSC_SC_SC_EEENS5_IJNSA_ILi0EEESY_SY_EEEEENS5_IJNS4_10UnderscoreES11_S11_EEEEENS4_18SM100_TMA_2SM_LOADENS4_14ComposedLayoutINS4_7SwizzleILi1ELi4ELi3EEENS4_18smem_ptr_flag_bitsILi8EEENSW_INS5_IJNSA_ILi8EEESG_EEENS5_IJSG_SC_EEEEEEEvNS4_8identityES14_S1E_vS1F_EENS_8epilogue10collective18CollectiveEpilogueINS1H_23Sm100TmaWarpSpecializedILi2ELi2ELi32ELb0ELb0EEEJNS5_IJNSA_ILi64EEESF_SG_EEENS5_IJNSW_IS1M_SC_EENSW_INS5_IJSG_SB_EEENS5_IJSC_S1M_EEEEEEEESI_SJ_SI_SJ_NS1H_6fusion15FusionCallbacksIS1L_NS1T_17LinearCombinationISI_fSI_fLNS_15FloatRoundStyleE2EEES1N_S1S_JEEENS4_5SM1004TMEM4LOAD26SM100_TMEM_LOAD_32dp32b32xENS4_13SM90_TMA_LOADES1E_NS4_39AutoVectorizingCopyWithAssumedAlignmentILi128EEENS4_14SM90_TMA_STOREES1E_S25_S25_EEEvvEEEEvNT_6ParamsE)
        /*0008*/ 	.word	0x00000080


	//----- nvinfo : EIATTR_FRAME_SIZE
	.align		4
.L_19:
        /*000c*/ 	.byte	0x04, 0x11
        /*000e*/ 	.short	(.L_21 - .L_20)
	.align		4
.L_20:
        /*0010*/ 	.word	index@($__internal_2_$__cuda_sm10x_tcgen05_guardrail_trap_unallocated_columns_being_dealloced)
        /*0014*/ 	.word	0x00000000


	//----- nvinfo : EIATTR_FRAME_SIZE
	.align		4
.L_21:
        /*0018*/ 	.byte	0x04, 0x11
        /*001a*/ 	.short	(.L_23 - .L_22)
	.align		4
.L_22:
        /*001c*/ 	.word	index@($__internal_1_$__cuda_sm10x_tcgen05_guardrail_trap_phase_invalid_during_alloc)
        /*0020*/ 	.word	0x00000000


	//----- nvinfo : EIATTR_FRAME_SIZE
	.align		4
.L_23:
        /*0024*/ 	.byte	0x04, 0x11
        /*0026*/ 	.short	(.L_25 - .L_24)
	.align		4
.L_24:
        /*0028*/ 	.word	index@($__internal_0_$__cuda_sm10x_tcgen05_guardrail_trap_col_being_dealloced_not_returned_by_alloc)
        /*002c*/ 	.word	0x00000000


	//----- nvinfo : EIATTR_FRAME_SIZE
	.align		4
.L_25:
        /*0030*/ 	.byte	0x04, 0x11
        /*0032*/ 	.short	(.L_27 - .L_26)
	.align		4
.L_26:
        /*0034*/ 	.word	index@(_ZN7cutlass13device_kernelINS_4gemm6kernel13GemmUniversalIN4cute5tupleIJiiiiEEENS1_10collective13CollectiveMmaINS1_35MainloopSm100TmaUmmaWarpSpecializedILi52ELi2ELi4ENS5_IJNS4_1CILi2EEENSA_ILi1EEESC_EEEEENS5_IJNSA_ILi128EEESF_NSA_ILi32EEEEEENS_12float_e4m3_tENS5_IJlSC_lEEESI_SJ_NS4_8TiledMMAINS4_8MMA_AtomIJNS4_10MMA_TraitsINS4_25SM100_MMA_F8F6F4_2x1SM_SSEJSI_SI_fSF_SF_NS4_17integral_constantINS4_4UMMA5MajorELSQ_0EEESR_NSO_INSP_7ScaleInELSS_0EEEST_EEEEEENS4_6LayoutINS5_IJSC_SC_SC_EEENS5_IJNSA_ILi0EEESY_SY_EEEEENS5_IJNS4_10UnderscoreES11_S11_EEEEENS4_18SM100_TMA_2SM_LOADENS4_14ComposedLayoutINS4_7SwizzleILi1ELi4ELi3EEENS4_18smem_ptr_flag_bitsILi8EEENSW_INS5_IJNSA_ILi8EEESG_EEENS5_IJSG_SC_EEEEEEEvNS4_8identityES14_S1E_vS1F_EENS_8epilogue10collective18CollectiveEpilogueINS1H_23Sm100TmaWarpSpecializedILi2ELi2ELi32ELb0ELb0EEEJNS5_IJNSA_ILi64EEESF_SG_EEENS5_IJNSW_IS1M_SC_EENSW_INS5_IJSG_SB_EEENS5_IJSC_S1M_EEEEEEEESI_SJ_SI_SJ_NS1H_6fusion15FusionCallbacksIS1L_NS1T_17LinearCombinationISI_fSI_fLNS_15FloatRoundStyleE2EEES1N_S1S_JEEENS4_5SM1004TMEM4LOAD26SM100_TMEM_LOAD_32dp32b32xENS4_13SM90_TMA_LOADES1E_NS4_39AutoVectorizingCopyWithAssumedAlignmentILi128EEENS4_14SM90_TMA_STOREES1E_S25_S25_EEEvvEEEEvNT_6ParamsE)
        /*0038*/ 	.word	0x00000000


	//----- nvinfo : EIATTR_MIN_STACK_SIZE
	.align		4
.L_27:
        /*003c*/ 	.byte	0x04, 0x12
        /*003e*/ 	.short	(.L_29 - .L_28)
	.align		4
.L_28:
        /*0040*/ 	.word	index@(_ZN7cutlass13device_kernelINS_4gemm6kernel13GemmUniversalIN4cute5tupleIJiiiiEEENS1_10collective13CollectiveMmaINS1_35MainloopSm100TmaUmmaWarpSpecializedILi52ELi2ELi4ENS5_IJNS4_1CILi2EEENSA_ILi1EEESC_EEEEENS5_IJNSA_ILi128EEESF_NSA_ILi32EEEEEENS_12float_e4m3_tENS5_IJlSC_lEEESI_SJ_NS4_8TiledMMAINS4_8MMA_AtomIJNS4_10MMA_TraitsINS4_25SM100_MMA_F8F6F4_2x1SM_SSEJSI_SI_fSF_SF_NS4_17integral_constantINS4_4UMMA5MajorELSQ_0EEESR_NSO_INSP_7ScaleInELSS_0EEEST_EEEEEENS4_6LayoutINS5_IJSC_SC_SC_EEENS5_IJNSA_ILi0EEESY_SY_EEEEENS5_IJNS4_10UnderscoreES11_S11_EEEEENS4_18SM100_TMA_2SM_LOADENS4_14ComposedLayoutINS4_7SwizzleILi1ELi4ELi3EEENS4_18smem_ptr_flag_bitsILi8EEENSW_INS5_IJNSA_ILi8EEESG_EEENS5_IJSG_SC_EEEEEEEvNS4_8identityES14_S1E_vS1F_EENS_8epilogue10collective18CollectiveEpilogueINS1H_23Sm100TmaWarpSpecializedILi2ELi2ELi32ELb0ELb0EEEJNS5_IJNSA_ILi64EEESF_SG_EEENS5_IJNSW_IS1M_SC_EENSW_INS5_IJSG_SB_EEENS5_IJSC_S1M_EEEEEEEESI_SJ_SI_SJ_NS1H_6fusion15FusionCallbacksIS1L_NS1T_17LinearCombinationISI_fSI_fLNS_15FloatRoundStyleE2EEES1N_S1S_JEEENS4_5SM1004TMEM4LOAD26SM100_TMEM_LOAD_32dp32b32xENS4_13SM90_TMA_LOADES1E_NS4_39AutoVectorizingCopyWithAssumedAlignmentILi128EEENS4_14SM90_TMA_STOREES1E_S25_S25_EEEvvEEEEvNT_6ParamsE)
        /*0044*/ 	.word	0x00000000
.L_29:


//--------------------- .nv.compat                --------------------------
	.section	.nv.compat,"",@"SHT_CUDA_COMPAT_INFO"
	.align	4
        /*0000*/ 	.byte	0x02, 0x09, 0x01, 0x00, 0x02, 0x02, 0x02, 0x00, 0x02, 0x05, 0x05, 0x00, 0x03, 0x07, 0x01, 0x01
        /*0010*/ 	.byte	0x02, 0x03, 0x01, 0x00, 0x02, 0x06, 0x01, 0x00, 0x04, 0x0b, 0x08, 0x00, 0x09, 0x00, 0x00, 0x00
        /*0020*/ 	.byte	0x00, 0x00, 0x00, 0x00


//--------------------- .nv.info._ZN7cutlass13device_kernelINS_4gemm6kernel13GemmUniversalIN4cute5tupleIJiiiiEEENS1_10collective13CollectiveMmaINS1_35MainloopSm100TmaUmmaWarpSpecializedILi52ELi2ELi4ENS5_IJNS4_1CILi2EEENSA_ILi1EEESC_EEEEENS5_IJNSA_ILi128EEESF_NSA_ILi32EEEEEENS_12float_e4m3_tENS5_IJlSC_lEEESI_SJ_NS4_8TiledMMAINS4_8MMA_AtomIJNS4_10MMA_TraitsINS4_25SM100_MMA_F8F6F4_2x1SM_SSEJSI_SI_fSF_SF_NS4_17integral_constantINS4_4UMMA5MajorELSQ_0EEESR_NSO_INSP_7ScaleInELSS_0EEEST_EEEEEENS4_6LayoutINS5_IJSC_SC_SC_EEENS5_IJNSA_ILi0EEESY_SY_EEEEENS5_IJNS4_10UnderscoreES11_S11_EEEEENS4_18SM100_TMA_2SM_LOADENS4_14ComposedLayoutINS4_7SwizzleILi1ELi4ELi3EEENS4_18smem_ptr_flag_bitsILi8EEENSW_INS5_IJNSA_ILi8EEESG_EEENS5_IJSG_SC_EEEEEEEvNS4_8identityES14_S1E_vS1F_EENS_8epilogue10collective18CollectiveEpilogueINS1H_23Sm100TmaWarpSpecializedILi2ELi2ELi32ELb0ELb0EEEJNS5_IJNSA_ILi64EEESF_SG_EEENS5_IJNSW_IS1M_SC_EENSW_INS5_IJSG_SB_EEENS5_IJSC_S1M_EEEEEEEESI_SJ_SI_SJ_NS1H_6fusion15FusionCallbacksIS1L_NS1T_17LinearCombinationISI_fSI_fLNS_15FloatRoundStyleE2EEES1N_S1S_JEEENS4_5SM1004TMEM4LOAD26SM100_TMEM_LOAD_32dp32b32xENS4_13SM90_TMA_LOADES1E_NS4_39AutoVectorizingCopyWithAssumedAlignmentILi128EEENS4_14SM90_TMA_STOREES1E_S25_S25_EEEvvEEEEvNT_6ParamsE --------------------------
	.section	.nv.info._ZN7cutlass13device_kernelINS_4gemm6kernel13GemmUniversalIN4cute5tupleIJiiiiEEENS1_10collective13CollectiveMmaINS1_35MainloopSm100TmaUmmaWarpSpecializedILi52ELi2ELi4ENS5_IJNS4_1CILi2EEENSA_ILi1EEESC_EEEEENS5_IJNSA_ILi128EEESF_NSA_ILi32EEEEEENS_12float_e4m3_tENS5_IJlSC_lEEESI_SJ_NS4_8TiledMMAINS4_8MMA_AtomIJNS4_10MMA_TraitsINS4_25SM100_MMA_F8F6F4_2x1SM_SSEJSI_SI_fSF_SF_NS4_17integral_constantINS4_4UMMA5MajorELSQ_0EEESR_NSO_INSP_7ScaleInELSS_0EEEST_EEEEEENS4_6LayoutINS5_IJSC_SC_SC_EEENS5_IJNSA_ILi0EEESY_SY_EEEEENS5_IJNS4_10UnderscoreES11_S11_EEEEENS4_18SM100_TMA_2SM_LOADENS4_14ComposedLayoutINS4_7SwizzleILi1ELi4ELi3EEENS4_18smem_ptr_flag_bitsILi8EEENSW_INS5_IJNSA_ILi8EEESG_EEENS5_IJSG_SC_EEEEEEEvNS4_8identityES14_S1E_vS1F_EENS_8epilogue10collective18CollectiveEpilogueINS1H_23Sm100TmaWarpSpecializedILi2ELi2ELi32ELb0ELb0EEEJNS5_IJNSA_ILi64EEESF_SG_EEENS5_IJNSW_IS1M_SC_EENSW_INS5_IJSG_SB_EEENS5_IJSC_S1M_EEEEEEEESI_SJ_SI_SJ_NS1H_6fusion15FusionCallbacksIS1L_NS1T_17LinearCombinationISI_fSI_fLNS_15FloatRoundStyleE2EEES1N_S1S_JEEENS4_5SM1004TMEM4LOAD26SM100_TMEM_LOAD_32dp32b32xENS4_13SM90_TMA_LOADES1E_NS4_39AutoVectorizingCopyWithAssumedAlignmentILi128EEENS4_14SM90_TMA_STOREES1E_S25_S25_EEEvvEEEEvNT_6ParamsE,"",@"SHT_CUDA_INFO"
	.sectionflags	@""
	.align	4


	//----- nvinfo : EIATTR_CUDA_API_VERSION
	.align		4
        /*0000*/ 	.byte	0x04, 0x37
        /*0002*/ 	.short	(.L_31 - .L_30)
.L_30:
        /*0004*/ 	.word	0x00000082


	//----- nvinfo : EIATTR_KPARAM_INFO
	.align		4
.L_31:
        /*0008*/ 	.byte	0x04, 0x17
        /*000a*/ 	.short	(.L_33 - .L_32)
.L_32:
        /*000c*/ 	.word	0x00000000
        /*0010*/ 	.short	0x0000
        /*0012*/ 	.short	0x0000
        /*0014*/ 	.byte	0x00, 0xf0, 0x01, 0x20


	//----- nvinfo : EIATTR_AT_ENTRY_FRAGMENTS
	.align		4
.L_33:
        /*0018*/ 	.byte	0x04, 0x4f
        /*001a*/ 	.short	(.L_35 - .L_34)


	//   ....[0]....
.L_34:
        /*001c*/ 	.word	0x00000007


	//----- nvinfo : EIATTR_RESERVED_SMEM_USED
	.align		4
.L_35:
        /*0020*/ 	.byte	0x01, 0x41
	.zero		2


	//----- nvinfo : EIATTR_SPARSE_MMA_MASK
	.align		4
        /*0024*/ 	.byte	0x03, 0x50
        /*0026*/ 	.short	0x0000


	//----- nvinfo : EIATTR_TCGEN05_2CTA_USED
	.align		4
        /*0028*/ 	.byte	0x01, 0x52
	.zero		2


	//----- nvinfo : EIATTR_MAXREG_COUNT
	.align		4
        /*002c*/ 	.byte	0x03, 0x1b
        /*002e*/ 	.short	0x00ff


	//----- nvinfo : EIATTR_NUM_BARRIERS
	.align		4
        /*0030*/ 	.byte	0x02, 0x4c
        /*0032*/ 	.byte	0x07
	.zero		1


	//----- nvinfo : EIATTR_EXTERNS
	.align		4
        /*0034*/ 	.byte	0x04, 0x0f
        /*0036*/ 	.short	(.L_37 - .L_36)


	//   ....[0]....
	.align		4
.L_36:
        /*0038*/ 	.word	index@(__assertfail)


	//----- nvinfo : EIATTR_MERCURY_ISA_VERSION
	.align		4
.L_37:
        /*003c*/ 	.byte	0x03, 0x5f
        /*003e*/ 	.short	0x0101


	//----- nvinfo : EIATTR_INT_WARP_WIDE_INSTR_OFFSETS
	.align		4
        /*0040*/ 	.byte	0x04, 0x31
        /*0042*/ 	.short	(.L_39 - .L_38)


	//   ....[0]....
.L_38:
        /*0044*/ 	.word	0x00001300


	//   ....[1]....
        /*0048*/ 	.word	0x000013a0


	//   ....[2]....
        /*004c*/ 	.word	0x000026d0


	//   ....[3]....
        /*0050*/ 	.word	0x00005f60


	//   ....[4]....
        /*0054*/ 	.word	0x00005f80


	//   ....[5]....
        /*0058*/ 	.word	0x00005fb0


	//   ....[6]....
        /*005c*/ 	.word	0x000068e0


	//   ....[7]....
        /*0060*/ 	.word	0x00006900


	//   ....[8]....
        /*0064*/ 	.word	0x00006a00


	//   ....[9]....
        /*0068*/ 	.word	0x00006b90


	//   ....[10]....
        /*006c*/ 	.word	0x00006ba0


	//   ....[11]....
        /*0070*/ 	.word	0x00006d30


	//----- nvinfo : EIATTR_COOP_GROUP_MASK_REGIDS
	.align		4
.L_39:
        /*0074*/ 	.byte	0x04, 0x29
        /*0076*/ 	.short	(.L_41 - .L_40)


	//   ....[0]....
.L_40:
        /*0078*/ 	.word	0xffffffff


	//   ....[1]....
        /*007c*/ 	.word	0xffffffff


	//   ....[2]....
        /*0080*/ 	.word	0xffffffff


	//   ....[3]....
        /*0084*/ 	.word	0xffffffff


	//   ....[4]....
        /*0088*/ 	.word	0xffffffff


	//   ....[5]....
        /*008c*/ 	.word	0xffffffff


	//   ....[6]....
        /*0090*/ 	.word	0xffffffff


	//   ....[7]....
        /*0094*/ 	.word	0xffffffff


	//   ....[8]....
        /*0098*/ 	.word	0xffffffff


	//   ....[9]....
        /*009c*/ 	.word	0xffffffff


	//   ....[10]....
        /*00a0*/ 	.word	0xffffffff


	//   ....[11]....
        /*00a4*/ 	.word	0xffffffff


	//   ....[12]....
        /*00a8*/ 	.word	0xffffffff


	//   ....[13]....
        /*00ac*/ 	.word	0xffffffff


	//----- nvinfo : EIATTR_COOP_GROUP_INSTR_OFFSETS
	.align		4
.L_41:
        /*00b0*/ 	.byte	0x04, 0x28
        /*00b2*/ 	.short	(.L_43 - .L_42)


	//   ....[0]....
.L_42:
        /*00b4*/ 	.word	0x000000c0


	//   ....[1]....
        /*00b8*/ 	.word	0x00000500


	//   ....[2]....
        /*00bc*/ 	.word	0x00000cb0


	//   ....[3]....
        /*00c0*/ 	.word	0x00000e00


	//   ....[4]....
        /*00c4*/ 	.word	0x00000ef0


	//   ....[5]....
        /*00c8*/ 	.word	0x00001050


	//   ....[6]....
        /*00cc*/ 	.word	0x000011e0


	//   ....[7]....
        /*00d0*/ 	.word	0x00001420


	//   ....[8]....
        /*00d4*/ 	.word	0x000025b0


	//   ....[9]....
        /*00d8*/ 	.word	0x00004e90


	//   ....[10]....
        /*00dc*/ 	.word	0x00005360


	//   ....[11]....
        /*00e0*/ 	.word	0x00005390


	//   ....[12]....
        /*00e4*/ 	.word	0x00005e60


	//   ....[13]....
        /*00e8*/ 	.word	0x00006070


	//----- nvinfo : EIATTR_VRC_CTA_INIT_COUNT
	.align		4
.L_43:
        /*00ec*/ 	.byte	0x02, 0x4a
        /*00ee*/ 	.byte	0x80
	.zero		1


	//----- nvinfo : EIATTR_SYSCALL_OFFSETS
	.align		4
        /*00f0*/ 	.byte	0x04, 0x46
        /*00f2*/ 	.short	(.L_45 - .L_44)


	//   ....[0]....
.L_44:
        /*00f4*/ 	.word	0x00007780


	//   ....[1]....
        /*00f8*/ 	.word	0x000078c0


	//   ....[2]....
        /*00fc*/ 	.word	0x000080b0


	//   ....[3]....
        /*0100*/ 	.word	0x00008e90


	//----- nvinfo : EIATTR_MBARRIER_INSTR_OFFSETS
	.align		4
.L_45:
        /*0104*/ 	.byte	0x04, 0x39
        /*0106*/ 	.short	(.L_47 - .L_46)


	//   ....[0]....
.L_46:
        /*0108*/ 	.word	0x00000610
        /*010c*/ 	.word	0x000000ff
        /*0110*/ 	.word	0x00000000
        /*0114*/ 	.short	0x0100
        /*0116*/ 	.byte	0x08
	.zero		1


	//   ....[1]....
        /*0118*/ 	.word	0x00000620
        /*011c*/ 	.word	0x000000ff
        /*0120*/ 	.word	0x000001a0
        /*0124*/ 	.short	0x0100
        /*0126*/ 	.byte	0x08
	.zero		1


	//   ....[2]....
        /*0128*/ 	.word	0x00000630
        /*012c*/ 	.word	0x000000ff
        /*0130*/ 	.word	0x00000008
        /*0134*/ 	.short	0x0100
        /*0136*/ 	.byte	0x08
	.zero		1


	//   ....[3]....
        /*0138*/ 	.word	0x00000640
        /*013c*/ 	.word	0x000000ff
        /*0140*/ 	.word	0x000001a8
        /*0144*/ 	.short	0x0100
        /*0146*/ 	.byte	0x08
	.zero		1


	//   ....[4]....
        /*0148*/ 	.word	0x00000650
        /*014c*/ 	.word	0x000000ff
        /*0150*/ 	.word	0x00000010
        /*0154*/ 	.short	0x0100
        /*0156*/ 	.byte	0x08
	.zero		1


	//   ....[5]....
        /*0158*/ 	.word	0x00000660
        /*015c*/ 	.word	0x000000ff
        /*0160*/ 	.word	0x000001b0
        /*0164*/ 	.short	0x0100
        /*0166*/ 	.byte	0x08
	.zero		1


	//   ....[6]....
        /*0168*/ 	.word	0x00000670
        /*016c*/ 	.word	0x000000ff
        /*0170*/ 	.word	0x00000018
        /*0174*/ 	.short	0x0100
        /*0176*/ 	.byte	0x08
	.zero		1


	//   ....[7]....
        /*0178*/ 	.word	0x00000680
        /*017c*/ 	.word	0x000000ff
        /*0180*/ 	.word	0x000001b8
        /*0184*/ 	.short	0x0100
        /*0186*/ 	.byte	0x08
	.zero		1


	//   ....[8]....
        /*0188*/ 	.word	0x00000690
        /*018c*/ 	.word	0x000000ff
        /*0190*/ 	.word	0x00000020
        /*0194*/ 	.short	0x0100
        /*0196*/ 	.byte	0x08
	.zero		1


	//   ....[9]....
        /*0198*/ 	.word	0x000006a0
        /*019c*/ 	.word	0x000000ff
        /*01a0*/ 	.word	0x000001c0
        /*01a4*/ 	.short	0x0100
        /*01a6*/ 	.byte	0x08
	.zero		1


	//   ....[10]....
        /*01a8*/ 	.word	0x000006b0
        /*01ac*/ 	.word	0x000000ff
        /*01b0*/ 	.word	0x00000028
        /*01b4*/ 	.short	0x0100
        /*01b6*/ 	.byte	0x08
	.zero		1


	//   ....[11]....
        /*01b8*/ 	.word	0x000006c0
        /*01bc*/ 	.word	0x000000ff
        /*01c0*/ 	.word	0x000001c8
        /*01c4*/ 	.short	0x0100
        /*01c6*/ 	.byte	0x08
	.zero		1


	//   ....[12]....
        /*01c8*/ 	.word	0x000006d0
        /*01cc*/ 	.word	0x000000ff
        /*01d0*/ 	.word	0x00000030
        /*01d4*/ 	.short	0x0100
        /*01d6*/ 	.byte	0x08
	.zero		1


	//   ....[13]....
        /*01d8*/ 	.word	0x000006e0
        /*01dc*/ 	.word	0x000000ff
        /*01e0*/ 	.word	0x000001d0
        /*01e4*/ 	.short	0x0100
        /*01e6*/ 	.byte	0x08
	.zero		1


	//   ....[14]....
        /*01e8*/ 	.word	0x000006f0
        /*01ec*/ 	.word	0x000000ff
        /*01f0*/ 	.word	0x00000038
        /*01f4*/ 	.short	0x0100
        /*01f6*/ 	.byte	0x08
	.zero		1


	//   ....[15]....
        /*01f8*/ 	.word	0x00000700
        /*01fc*/ 	.word	0x000000ff
        /*0200*/ 	.word	0x000001d8
        /*0204*/ 	.short	0x0100
        /*0206*/ 	.byte	0x08
	.zero		1


	//   ....[16]....
        /*0208*/ 	.word	0x00000710
        /*020c*/ 	.word	0x000000ff
        /*0210*/ 	.word	0x00000040
        /*0214*/ 	.short	0x0100
        /*0216*/ 	.byte	0x08
	.zero		1


	//   ....[17]....
        /*0218*/ 	.word	0x00000720
        /*021c*/ 	.word	0x000000ff
        /*0220*/ 	.word	0x000001e0
        /*0224*/ 	.short	0x0100
        /*0226*/ 	.byte	0x08
	.zero		1


	//   ....[18]....
        /*0228*/ 	.word	0x00000730
        /*022c*/ 	.word	0x000000ff
        /*0230*/ 	.word	0x00000048
        /*0234*/ 	.short	0x0100
        /*0236*/ 	.byte	0x08
	.zero		1


	//   ....[19]....
        /*0238*/ 	.word	0x00000740
        /*023c*/ 	.word	0x000000ff
        /*0240*/ 	.word	0x000001e8
        /*0244*/ 	.short	0x0100
        /*0246*/ 	.byte	0x08
	.zero		1


	//   ....[20]....
        /*0248*/ 	.word	0x00000750
        /*024c*/ 	.word	0x000000ff
        /*0250*/ 	.word	0x00000050
        /*0254*/ 	.short	0x0100
        /*0256*/ 	.byte	0x08
	.zero		1


	//   ....[21]....
        /*0258*/ 	.word	0x00000760
        /*025c*/ 	.word	0x000000ff
        /*0260*/ 	.word	0x000001f0
        /*0264*/ 	.short	0x0100
        /*0266*/ 	.byte	0x08
	.zero		1


	//   ....[22]....
        /*0268*/ 	.word	0x00000770
        /*026c*/ 	.word	0x000000ff
        /*0270*/ 	.word	0x00000058
        /*0274*/ 	.short	0x0100
        /*0276*/ 	.byte	0x08
	.zero		1


	//   ....[23]....
        /*0278*/ 	.word	0x00000780
        /*027c*/ 	.word	0x000000ff
        /*0280*/ 	.word	0x000001f8
        /*0284*/ 	.short	0x0100
        /*0286*/ 	.byte	0x08
	.zero		1


	//   ....[24]....
        /*0288*/ 	.word	0x00000790
        /*028c*/ 	.word	0x000000ff
        /*0290*/ 	.word	0x00000060
        /*0294*/ 	.short	0x0100
        /*0296*/ 	.byte	0x08
	.zero		1


	//   ....[25]....
        /*0298*/ 	.word	0x000007a0
        /*029c*/ 	.word	0x000000ff
        /*02a0*/ 	.word	0x00000200
        /*02a4*/ 	.short	0x0100
        /*02a6*/ 	.byte	0x08
	.zero		1


	//   ....[26]....
        /*02a8*/ 	.word	0x000007b0
        /*02ac*/ 	.word	0x000000ff
        /*02b0*/ 	.word	0x00000068
        /*02b4*/ 	.short	0x0100
        /*02b6*/ 	.byte	0x08
	.zero		1


	//   ....[27]....
        /*02b8*/ 	.word	0x000007c0
        /*02bc*/ 	.word	0x000000ff
        /*02c0*/ 	.word	0x00000208
        /*02c4*/ 	.short	0x0100
        /*02c6*/ 	.byte	0x08
	.zero		1


	//   ....[28]....
        /*02c8*/ 	.word	0x000007d0
        /*02cc*/ 	.word	0x000000ff
        /*02d0*/ 	.word	0x00000070
        /*02d4*/ 	.short	0x0100
        /*02d6*/ 	.byte	0x08
	.zero		1


	//   ....[29]....
        /*02d8*/ 	.word	0x000007e0
        /*02dc*/ 	.word	0x000000ff
        /*02e0*/ 	.word	0x00000210
        /*02e4*/ 	.short	0x0100
        /*02e6*/ 	.byte	0x08
	.zero		1


	//   ....[30]....
        /*02e8*/ 	.word	0x000007f0
        /*02ec*/ 	.word	0x000000ff
        /*02f0*/ 	.word	0x00000078
        /*02f4*/ 	.short	0x0100
        /*02f6*/ 	.byte	0x08
	.zero		1


	//   ....[31]....
        /*02f8*/ 	.word	0x00000800
        /*02fc*/ 	.word	0x000000ff
        /*0300*/ 	.word	0x00000218
        /*0304*/ 	.short	0x0100
        /*0306*/ 	.byte	0x08
	.zero		1


	//   ....[32]....
        /*0308*/ 	.word	0x00000810
        /*030c*/ 	.word	0x000000ff
        /*0310*/ 	.word	0x00000080
        /*0314*/ 	.short	0x0100
        /*0316*/ 	.byte	0x08
	.zero		1


	//   ....[33]....
        /*0318*/ 	.word	0x00000820
        /*031c*/ 	.word	0x000000ff
        /*0320*/ 	.word	0x00000220
        /*0324*/ 	.short	0x0100
        /*0326*/ 	.byte	0x08
	.zero		1


	//   ....[34]....
        /*0328*/ 	.word	0x00000830
        /*032c*/ 	.word	0x000000ff
        /*0330*/ 	.word	0x00000088
        /*0334*/ 	.short	0x0100
        /*0336*/ 	.byte	0x08
	.zero		1


	//   ....[35]....
        /*0338*/ 	.word	0x00000840
        /*033c*/ 	.word	0x000000ff
        /*0340*/ 	.word	0x00000228
        /*0344*/ 	.short	0x0100
        /*0346*/ 	.byte	0x08
	.zero		1


	//   ....[36]....
        /*0348*/ 	.word	0x00000850
        /*034c*/ 	.word	0x000000ff
        /*0350*/ 	.word	0x00000090
        /*0354*/ 	.short	0x0100
        /*0356*/ 	.byte	0x08
	.zero		1


	//   ....[37]....
        /*0358*/ 	.word	0x00000860
        /*035c*/ 	.word	0x000000ff
        /*0360*/ 	.word	0x00000230
        /*0364*/ 	.short	0x0100
        /*0366*/ 	.byte	0x08
	.zero		1


	//   ....[38]....
        /*0368*/ 	.word	0x00000870
        /*036c*/ 	.word	0x000000ff
        /*0370*/ 	.word	0x00000098
        /*0374*/ 	.short	0x0100
        /*0376*/ 	.byte	0x08
	.zero		1


	//   ....[39]....
        /*0378*/ 	.word	0x00000880
        /*037c*/ 	.word	0x000000ff
        /*0380*/ 	.word	0x00000238
        /*0384*/ 	.short	0x0100
        /*0386*/ 	.byte	0x08
	.zero		1


	//   ....[40]....
        /*0388*/ 	.word	0x00000890
        /*038c*/ 	.word	0x000000ff
        /*0390*/ 	.word	0x000000a0
        /*0394*/ 	.short	0x0100
        /*0396*/ 	.byte	0x08
	.zero		1


	//   ....[41]....
        /*0398*/ 	.word	0x000008a0
        /*039c*/ 	.word	0x000000ff
        /*03a0*/ 	.word	0x00000240
        /*03a4*/ 	.short	0x0100
        /*03a6*/ 	.byte	0x08
	.zero		1


	//   ....[42]....
        /*03a8*/ 	.word	0x000008b0
        /*03ac*/ 	.word	0x000000ff
        /*03b0*/ 	.word	0x000000a8
        /*03b4*/ 	.short	0x0100
        /*03b6*/ 	.byte	0x08
	.zero		1


	//   ....[43]....
        /*03b8*/ 	.word	0x000008c0
        /*03bc*/ 	.word	0x000000ff
        /*03c0*/ 	.word	0x00000248
        /*03c4*/ 	.short	0x0100
        /*03c6*/ 	.byte	0x08
	.zero		1


	//   ....[44]....
        /*03c8*/ 	.word	0x000008d0
        /*03cc*/ 	.word	0x000000ff
        /*03d0*/ 	.word	0x000000b0
        /*03d4*/ 	.short	0x0100
        /*03d6*/ 	.byte	0x08
	.zero		1


	//   ....[45]....
        /*03d8*/ 	.word	0x000008e0
        /*03dc*/ 	.word	0x000000ff
        /*03e0*/ 	.word	0x00000250
        /*03e4*/ 	.short	0x0100
        /*03e6*/ 	.byte	0x08
	.zero		1


	//   ....[46]....
        /*03e8*/ 	.word	0x000008f0
        /*03ec*/ 	.word	0x000000ff
        /*03f0*/ 	.word	0x000000b8
        /*03f4*/ 	.short	0x0100
        /*03f6*/ 	.byte	0x08
	.zero		1


	//   ....[47]....
        /*03f8*/ 	.word	0x00000900
        /*03fc*/ 	.word	0x000000ff
        /*0400*/ 	.word	0x00000258
        /*0404*/ 	.short	0x0100
        /*0406*/ 	.byte	0x08
	.zero		1


	//   ....[48]....
        /*0408*/ 	.word	0x00000910
        /*040c*/ 	.word	0x000000ff
        /*0410*/ 	.word	0x000000c0
        /*0414*/ 	.short	0x0100
        /*0416*/ 	.byte	0x08
	.zero		1


	//   ....[49]....
        /*0418*/ 	.word	0x00000920
        /*041c*/ 	.word	0x000000ff
        /*0420*/ 	.word	0x00000260
        /*0424*/ 	.short	0x0100
        /*0426*/ 	.byte	0x08
	.zero		1


	//   ....[50]....
        /*0428*/ 	.word	0x00000930
        /*042c*/ 	.word	0x000000ff
        /*0430*/ 	.word	0x000000c8
        /*0434*/ 	.short	0x0100
        /*0436*/ 	.byte	0x08
	.zero		1


	//   ....[51]....
        /*0438*/ 	.word	0x00000940
        /*043c*/ 	.word	0x000000ff
        /*0440*/ 	.word	0x00000268
        /*0444*/ 	.short	0x0100
        /*0446*/ 	.byte	0x08
	.zero		1


	//   ....[52]....
        /*0448*/ 	.word	0x00000950
        /*044c*/ 	.word	0x000000ff
        /*0450*/ 	.word	0x000000d0
        /*0454*/ 	.short	0x0100
        /*0456*/ 	.byte	0x08
	.zero		1


	//   ....[53]....
        /*0458*/ 	.word	0x00000960
        /*045c*/ 	.word	0x000000ff
        /*0460*/ 	.word	0x00000270
        /*0464*/ 	.short	0x0100
        /*0466*/ 	.byte	0x08
	.zero		1


	//   ....[54]....
        /*0468*/ 	.word	0x00000970
        /*046c*/ 	.word	0x000000ff
        /*0470*/ 	.word	0x000000d8
        /*0474*/ 	.short	0x0100
        /*0476*/ 	.byte	0x08
	.zero		1


	//   ....[55]....
        /*0478*/ 	.word	0x00000980
        /*047c*/ 	.word	0x000000ff
        /*0480*/ 	.word	0x00000278
        /*0484*/ 	.short	0x0100
        /*0486*/ 	.byte	0x08
	.zero		1


	//   ....[56]....
        /*0488*/ 	.word	0x00000990
        /*048c*/ 	.word	0x000000ff
        /*0490*/ 	.word	0x000000e0
        /*0494*/ 	.short	0x0100
        /*0496*/ 	.byte	0x08
	.zero		1


	//   ....[57]....
        /*0498*/ 	.word	0x000009a0
        /*049c*/ 	.word	0x000000ff
        /*04a0*/ 	.word	0x00000280
        /*04a4*/ 	.short	0x0100
        /*04a6*/ 	.byte	0x08
	.zero		1


	//   ....[58]....
        /*04a8*/ 	.word	0x000009b0
        /*04ac*/ 	.word	0x000000ff
        /*04b0*/ 	.word	0x000000e8
        /*04b4*/ 	.short	0x0100
        /*04b6*/ 	.byte	0x08
	.zero		1


	//   ....[59]....
        /*04b8*/ 	.word	0x000009c0
        /*04bc*/ 	.word	0x000000ff
        /*04c0*/ 	.word	0x00000288
        /*04c4*/ 	.short	0x0100
        /*04c6*/ 	.byte	0x08
	.zero		1


	//   ....[60]....
        /*04c8*/ 	.word	0x000009d0
        /*04cc*/ 	.word	0x000000ff
        /*04d0*/ 	.word	0x000000f0
        /*04d4*/ 	.short	0x0100
        /*04d6*/ 	.byte	0x08
	.zero		1


	//   ....[61]....
        /*04d8*/ 	.word	0x000009e0
        /*04dc*/ 	.word	0x000000ff
        /*04e0*/ 	.word	0x00000290
        /*04e4*/ 	.short	0x0100
        /*04e6*/ 	.byte	0x08
	.zero		1


	//   ....[62]....
        /*04e8*/ 	.word	0x000009f0
        /*04ec*/ 	.word	0x000000ff
        /*04f0*/ 	.word	0x000000f8
        /*04f4*/ 	.short	0x0100
        /*04f6*/ 	.byte	0x08
	.zero		1


	//   ....[63]....
        /*04f8*/ 	.word	0x00000a00
        /*04fc*/ 	.word	0x000000ff
        /*0500*/ 	.word	0x00000298
        /*0504*/ 	.short	0x0100
        /*0506*/ 	.byte	0x08
	.zero		1


	//   ....[64]....
        /*0508*/ 	.word	0x00000a10
        /*050c*/ 	.word	0x000000ff
        /*0510*/ 	.word	0x00000100
        /*0514*/ 	.short	0x0100
        /*0516*/ 	.byte	0x08
	.zero		1


	//   ....[65]....
        /*0518*/ 	.word	0x00000a20
        /*051c*/ 	.word	0x000000ff
        /*0520*/ 	.word	0x000002a0
        /*0524*/ 	.short	0x0100
        /*0526*/ 	.byte	0x08
	.zero		1


	//   ....[66]....
        /*0528*/ 	.word	0x00000a30
        /*052c*/ 	.word	0x000000ff
        /*0530*/ 	.word	0x00000108
        /*0534*/ 	.short	0x0100
        /*0536*/ 	.byte	0x08
	.zero		1


	//   ....[67]....
        /*0538*/ 	.word	0x00000a40
        /*053c*/ 	.word	0x000000ff
        /*0540*/ 	.word	0x000002a8
        /*0544*/ 	.short	0x0100
        /*0546*/ 	.byte	0x08
	.zero		1


	//   ....[68]....
        /*0548*/ 	.word	0x00000a50
        /*054c*/ 	.word	0x000000ff
        /*0550*/ 	.word	0x00000110
        /*0554*/ 	.short	0x0100
        /*0556*/ 	.byte	0x08
	.zero		1


	//   ....[69]....
        /*0558*/ 	.word	0x00000a60
        /*055c*/ 	.word	0x000000ff
        /*0560*/ 	.word	0x000002b0
        /*0564*/ 	.short	0x0100
        /*0566*/ 	.byte	0x08
	.zero		1


	//   ....[70]....
        /*0568*/ 	.word	0x00000a70
        /*056c*/ 	.word	0x000000ff
        /*0570*/ 	.word	0x00000118
        /*0574*/ 	.short	0x0100
        /*0576*/ 	.byte	0x08
	.zero		1


	//   ....[71]....
        /*0578*/ 	.word	0x00000a80
        /*057c*/ 	.word	0x000000ff
        /*0580*/ 	.word	0x000002b8
        /*0584*/ 	.short	0x0100
        /*0586*/ 	.byte	0x08
	.zero		1


	//   ....[72]....
        /*0588*/ 	.word	0x00000a90
        /*058c*/ 	.word	0x000000ff
        /*0590*/ 	.word	0x00000120
        /*0594*/ 	.short	0x0100
        /*0596*/ 	.byte	0x08
	.zero		1


	//   ....[73]....
        /*0598*/ 	.word	0x00000aa0
        /*059c*/ 	.word	0x000000ff
        /*05a0*/ 	.word	0x000002c0
        /*05a4*/ 	.short	0x0100
        /*05a6*/ 	.byte	0x08
	.zero		1


	//   ....[74]....
        /*05a8*/ 	.word	0x00000ab0
        /*05ac*/ 	.word	0x000000ff
        /*05b0*/ 	.word	0x00000128
        /*05b4*/ 	.short	0x0100
        /*05b6*/ 	.byte	0x08
	.zero		1


	//   ....[75]....
        /*05b8*/ 	.word	0x00000ac0
        /*05bc*/ 	.word	0x000000ff
        /*05c0*/ 	.word	0x000002c8
        /*05c4*/ 	.short	0x0100
        /*05c6*/ 	.byte	0x08
	.zero		1


	//   ....[76]....
        /*05c8*/ 	.word	0x00000ad0
        /*05cc*/ 	.word	0x000000ff
        /*05d0*/ 	.word	0x00000130
        /*05d4*/ 	.short	0x0100
        /*05d6*/ 	.byte	0x08
	.zero		1


	//   ....[77]....
        /*05d8*/ 	.word	0x00000ae0
        /*05dc*/ 	.word	0x000000ff
        /*05e0*/ 	.word	0x000002d0
        /*05e4*/ 	.short	0x0100
        /*05e6*/ 	.byte	0x08
	.zero		1


	//   ....[78]....
        /*05e8*/ 	.word	0x00000af0
        /*05ec*/ 	.word	0x000000ff
        /*05f0*/ 	.word	0x00000138
        /*05f4*/ 	.short	0x0100
        /*05f6*/ 	.byte	0x08
	.zero		1


	//   ....[79]....
        /*05f8*/ 	.word	0x00000b00
        /*05fc*/ 	.word	0x000000ff
        /*0600*/ 	.word	0x000002d8
        /*0604*/ 	.short	0x0100
        /*0606*/ 	.byte	0x08
	.zero		1


	//   ....[80]....
        /*0608*/ 	.word	0x00000b10
        /*060c*/ 	.word	0x000000ff
        /*0610*/ 	.word	0x00000140
        /*0614*/ 	.short	0x0100
        /*0616*/ 	.byte	0x08
	.zero		1


	//   ....[81]....
        /*0618*/ 	.word	0x00000b20
        /*061c*/ 	.word	0x000000ff
        /*0620*/ 	.word	0x000002e0
        /*0624*/ 	.short	0x0100
        /*0626*/ 	.byte	0x08
	.zero		1


	//   ....[82]....
        /*0628*/ 	.word	0x00000b30
        /*062c*/ 	.word	0x000000ff
        /*0630*/ 	.word	0x00000148
        /*0634*/ 	.short	0x0100
        /*0636*/ 	.byte	0x08
	.zero		1


	//   ....[83]....
        /*0638*/ 	.word	0x00000b40
        /*063c*/ 	.word	0x000000ff
        /*0640*/ 	.word	0x000002e8
        /*0644*/ 	.short	0x0100
        /*0646*/ 	.byte	0x08
	.zero		1


	//   ....[84]....
        /*0648*/ 	.word	0x00000b50
        /*064c*/ 	.word	0x000000ff
        /*0650*/ 	.word	0x00000150
        /*0654*/ 	.short	0x0100
        /*0656*/ 	.byte	0x08
	.zero		1


	//   ....[85]....
        /*0658*/ 	.word	0x00000b60
        /*065c*/ 	.word	0x000000ff
        /*0660*/ 	.word	0x000002f0
        /*0664*/ 	.short	0x0100
        /*0666*/ 	.byte	0x08
	.zero		1


	//   ....[86]....
        /*0668*/ 	.word	0x00000b70
        /*066c*/ 	.word	0x000000ff
        /*0670*/ 	.word	0x00000158
        /*0674*/ 	.short	0x0100
        /*0676*/ 	.byte	0x08
	.zero		1


	//   ....[87]....
        /*0678*/ 	.word	0x00000b80
        /*067c*/ 	.word	0x000000ff
        /*0680*/ 	.word	0x000002f8
        /*0684*/ 	.short	0x0100
        /*0686*/ 	.byte	0x08
	.zero		1


	//   ....[88]....
        /*0688*/ 	.word	0x00000b90
        /*068c*/ 	.word	0x000000ff
        /*0690*/ 	.word	0x00000160
        /*0694*/ 	.short	0x0100
        /*0696*/ 	.byte	0x08
	.zero		1


	//   ....[89]....
        /*0698*/ 	.word	0x00000ba0
        /*069c*/ 	.word	0x000000ff
        /*06a0*/ 	.word	0x00000300
        /*06a4*/ 	.short	0x0100
        /*06a6*/ 	.byte	0x08
	.zero		1


	//   ....[90]....
        /*06a8*/ 	.word	0x00000bb0
        /*06ac*/ 	.word	0x000000ff
        /*06b0*/ 	.word	0x00000168
        /*06b4*/ 	.short	0x0100
        /*06b6*/ 	.byte	0x08
	.zero		1


	//   ....[91]....
        /*06b8*/ 	.word	0x00000bc0
        /*06bc*/ 	.word	0x000000ff
        /*06c0*/ 	.word	0x00000308
        /*06c4*/ 	.short	0x0100
        /*06c6*/ 	.byte	0x08
	.zero		1


	//   ....[92]....
        /*06c8*/ 	.word	0x00000bd0
        /*06cc*/ 	.word	0x000000ff
        /*06d0*/ 	.word	0x00000170
        /*06d4*/ 	.short	0x0100
        /*06d6*/ 	.byte	0x08
	.zero		1


	//   ....[93]....
        /*06d8*/ 	.word	0x00000be0
        /*06dc*/ 	.word	0x000000ff
        /*06e0*/ 	.word	0x00000310
        /*06e4*/ 	.short	0x0100
        /*06e6*/ 	.byte	0x08
	.zero		1


	//   ....[94]....
        /*06e8*/ 	.word	0x00000bf0
        /*06ec*/ 	.word	0x000000ff
        /*06f0*/ 	.word	0x00000178
        /*06f4*/ 	.short	0x0100
        /*06f6*/ 	.byte	0x08
	.zero		1


	//   ....[95]....
        /*06f8*/ 	.word	0x00000c00
        /*06fc*/ 	.word	0x000000ff
        /*0700*/ 	.word	0x00000318
        /*0704*/ 	.short	0x0100
        /*0706*/ 	.byte	0x08
	.zero		1


	//   ....[96]....
        /*0708*/ 	.word	0x00000c10
        /*070c*/ 	.word	0x000000ff
        /*0710*/ 	.word	0x00000180
        /*0714*/ 	.short	0x0100
        /*0716*/ 	.byte	0x08
	.zero		1


	//   ....[97]....
        /*0718*/ 	.word	0x00000c20
        /*071c*/ 	.word	0x000000ff
        /*0720*/ 	.word	0x00000320
        /*0724*/ 	.short	0x0100
        /*0726*/ 	.byte	0x08
	.zero		1


	//   ....[98]....
        /*0728*/ 	.word	0x00000c30
        /*072c*/ 	.word	0x000000ff
        /*0730*/ 	.word	0x00000188
        /*0734*/ 	.short	0x0100
        /*0736*/ 	.byte	0x08
	.zero		1


	//   ....[99]....
        /*0738*/ 	.word	0x00000c40
        /*073c*/ 	.word	0x000000ff
        /*0740*/ 	.word	0x00000328
        /*0744*/ 	.short	0x0100
        /*0746*/ 	.byte	0x08
	.zero		1


	//   ....[100]....
        /*0748*/ 	.word	0x00000c50
        /*074c*/ 	.word	0x000000ff
        /*0750*/ 	.word	0x00000190
        /*0754*/ 	.short	0x0100
        /*0756*/ 	.byte	0x08
	.zero		1


	//   ....[101]....
        /*0758*/ 	.word	0x00000c60
        /*075c*/ 	.word	0x000000ff
        /*0760*/ 	.word	0x00000330
        /*0764*/ 	.short	0x0100
        /*0766*/ 	.byte	0x08
	.zero		1


	//   ....[102]....
        /*0768*/ 	.word	0x00000c70
        /*076c*/ 	.word	0x000000ff
        /*0770*/ 	.word	0x00000198
        /*0774*/ 	.short	0x0100
        /*0776*/ 	.byte	0x08
	.zero		1


	//   ....[103]....
        /*0778*/ 	.word	0x00000c80
        /*077c*/ 	.word	0x000000ff
        /*0780*/ 	.word	0x00000338
        /*0784*/ 	.short	0x0100
        /*0786*/ 	.byte	0x08
	.zero		1


	//   ....[104]....
        /*0788*/ 	.word	0x00000db0
        /*078c*/ 	.word	0x000000ff
        /*0790*/ 	.word	0x00000340
        /*0794*/ 	.short	0x0100
        /*0796*/ 	.byte	0x09
	.zero		1


	//   ....[105]....
        /*0798*/ 	.word	0x00000dc0
        /*079c*/ 	.word	0x000000ff
        /*07a0*/ 	.word	0x00000350
        /*07a4*/ 	.short	0x0100
        /*07a6*/ 	.byte	0x09
	.zero		1


	//   ....[106]....
        /*07a8*/ 	.word	0x00000dd0
        /*07ac*/ 	.word	0x000000ff
        /*07b0*/ 	.word	0x00000348
        /*07b4*/ 	.short	0x0100
        /*07b6*/ 	.byte	0x09
	.zero		1


	//   ....[107]....
        /*07b8*/ 	.word	0x00000de0
        /*07bc*/ 	.word	0x000000ff
        /*07c0*/ 	.word	0x00000358
        /*07c4*/ 	.short	0x0100
        /*07c6*/ 	.byte	0x09
	.zero		1


	//   ....[108]....
        /*07c8*/ 	.word	0x00000ec0
        /*07cc*/ 	.word	0x000000ff
        /*07d0*/ 	.word	0x00000360
        /*07d4*/ 	.short	0x0100
        /*07d6*/ 	.byte	0x08
	.zero		1


	//   ....[109]....
        /*07d8*/ 	.word	0x00000ed0
        /*07dc*/ 	.word	0x000000ff
        /*07e0*/ 	.word	0x00000368
        /*07e4*/ 	.short	0x0100
        /*07e6*/ 	.byte	0x08
	.zero		1


	//   ....[110]....
        /*07e8*/ 	.word	0x00001000
        /*07ec*/ 	.word	0x000000ff
        /*07f0*/ 	.word	0x00000370
        /*07f4*/ 	.short	0x0100
        /*07f6*/ 	.byte	0x08
	.zero		1


	//   ....[111]....
        /*07f8*/ 	.word	0x00001010
        /*07fc*/ 	.word	0x000000ff
        /*0800*/ 	.word	0x00000380
        /*0804*/ 	.short	0x0100
        /*0806*/ 	.byte	0x08
	.zero		1


	//   ....[112]....
        /*0808*/ 	.word	0x00001020
        /*080c*/ 	.word	0x000000ff
        /*0810*/ 	.word	0x00000378
        /*0814*/ 	.short	0x0100
        /*0816*/ 	.byte	0x08
	.zero		1


	//   ....[113]....
        /*0818*/ 	.word	0x00001030
        /*081c*/ 	.word	0x000000ff
        /*0820*/ 	.word	0x00000388
        /*0824*/ 	.short	0x0100
        /*0826*/ 	.byte	0x08
	.zero		1


	//   ....[114]....
        /*0828*/ 	.word	0x00001150
        /*082c*/ 	.word	0x000000ff
        /*0830*/ 	.word	0x00000390
        /*0834*/ 	.short	0x0100
        /*0836*/ 	.byte	0x09
	.zero		1


	//   ....[115]....
        /*0838*/ 	.word	0x00001160
        /*083c*/ 	.word	0x000000ff
        /*0840*/ 	.word	0x000003b0
        /*0844*/ 	.short	0x0100
        /*0846*/ 	.byte	0x09
	.zero		1


	//   ....[116]....
        /*0848*/ 	.word	0x00001170
        /*084c*/ 	.word	0x000000ff
        /*0850*/ 	.word	0x00000398
        /*0854*/ 	.short	0x0100
        /*0856*/ 	.byte	0x09
	.zero		1


	//   ....[117]....
        /*0858*/ 	.word	0x00001180
        /*085c*/ 	.word	0x000000ff
        /*0860*/ 	.word	0x000003b8
        /*0864*/ 	.short	0x0100
        /*0866*/ 	.byte	0x09
	.zero		1


	//   ....[118]....
        /*0868*/ 	.word	0x00001190
        /*086c*/ 	.word	0x000000ff
        /*0870*/ 	.word	0x000003a0
        /*0874*/ 	.short	0x0100
        /*0876*/ 	.byte	0x09
	.zero		1


	//   ....[119]....
        /*0878*/ 	.word	0x000011a0
        /*087c*/ 	.word	0x000000ff
        /*0880*/ 	.word	0x000003c0
        /*0884*/ 	.short	0x0100
        /*0886*/ 	.byte	0x09
	.zero		1


	//   ....[120]....
        /*0888*/ 	.word	0x000011b0
        /*088c*/ 	.word	0x000000ff
        /*0890*/ 	.word	0x000003a8
        /*0894*/ 	.short	0x0100
        /*0896*/ 	.byte	0x09
	.zero		1


	//   ....[121]....
        /*0898*/ 	.word	0x000011c0
        /*089c*/ 	.word	0x000000ff
        /*08a0*/ 	.word	0x000003c8
        /*08a4*/ 	.short	0x0100
        /*08a6*/ 	.byte	0x09
	.zero		1


	//   ....[122]....
        /*08a8*/ 	.word	0x000012b0
        /*08ac*/ 	.word	0x000000ff
        /*08b0*/ 	.word	0x000003d0
        /*08b4*/ 	.short	0x0100
        /*08b6*/ 	.byte	0x08
	.zero		1


	//   ....[123]....
        /*08b8*/ 	.word	0x000012c0
        /*08bc*/ 	.word	0x000000ff
        /*08c0*/ 	.word	0x000003e0
        /*08c4*/ 	.short	0x0100
        /*08c6*/ 	.byte	0x08
	.zero		1


	//   ....[124]....
        /*08c8*/ 	.word	0x000012d0
        /*08cc*/ 	.word	0x000000ff
        /*08d0*/ 	.word	0x000003d8
        /*08d4*/ 	.short	0x0100
        /*08d6*/ 	.byte	0x08
	.zero		1


	//   ....[125]....
        /*08d8*/ 	.word	0x000012e0
        /*08dc*/ 	.word	0x000000ff
        /*08e0*/ 	.word	0x000003e8
        /*08e4*/ 	.short	0x0100
        /*08e6*/ 	.byte	0x08
	.zero		1


	//   ....[126]....
        /*08e8*/ 	.word	0x000013d0
        /*08ec*/ 	.word	0x000000ff
        /*08f0*/ 	.word	0x000003f0
        /*08f4*/ 	.short	0x0100
        /*08f6*/ 	.byte	0x07
	.zero		1


	//   ....[127]....
        /*08f8*/ 	.word	0x00001de0
        /*08fc*/ 	.word	0x00000003
        /*0900*/ 	.word	0x000003e0
        /*0904*/ 	.short	0x010a
        /*0906*/ 	.byte	0xff
	.zero		1


	//   ....[128]....
        /*0908*/ 	.word	0x00001e10
        /*090c*/ 	.word	0x00000003
        /*0910*/ 	.word	0x000003d0
        /*0914*/ 	.short	0x0101
        /*0916*/ 	.byte	0xff
	.zero		1


	//   ....[129]....
        /*0918*/ 	.word	0x00001f10
        /*091c*/ 	.word	0x000000ff
        /*0920*/ 	.word	0x000001a0
        /*0924*/ 	.short	0x010a
        /*0926*/ 	.byte	0x08
	.zero		1


	//   ....[130]....
        /*0928*/ 	.word	0x00001fd0
        /*092c*/ 	.word	0x000000ff
        /*0930*/ 	.word	0x000001a0
        /*0934*/ 	.short	0x010a
        /*0936*/ 	.byte	0x21
	.zero		1


	//   ....[131]....
        /*0938*/ 	.word	0x00002190
        /*093c*/ 	.word	0x000000ff
        /*0940*/ 	.word	0x000001a0
        /*0944*/ 	.short	0x010a
        /*0946*/ 	.byte	0x08
	.zero		1


	//   ....[132]....
        /*0948*/ 	.word	0x00002270
        /*094c*/ 	.word	0x000000ff
        /*0950*/ 	.word	0x00000368
        /*0954*/ 	.short	0x0101
        /*0956*/ 	.byte	0x06
	.zero		1


	//   ....[133]....
        /*0958*/ 	.word	0x00002290
        /*095c*/ 	.word	0x000000ff
        /*0960*/ 	.word	0x000001a0
        /*0964*/ 	.short	0x010a
        /*0966*/ 	.byte	0x08
	.zero		1


	//   ....[134]....
        /*0968*/ 	.word	0x00002310
        /*096c*/ 	.word	0x000000ff
        /*0970*/ 	.word	0x000001a0
        /*0974*/ 	.short	0x010a
        /*0976*/ 	.byte	0x11
	.zero		1


	//   ....[135]....
        /*0978*/ 	.word	0x000024a0
        /*097c*/ 	.word	0x000000ff
        /*0980*/ 	.word	0x000001a0
        /*0984*/ 	.short	0x010a
        /*0986*/ 	.byte	0x08
	.zero		1


	//   ....[136]....
        /*0988*/ 	.word	0x000025e0
        /*098c*/ 	.word	0x00000002
        /*0990*/ 	.word	0x00000370
        /*0994*/ 	.short	0x010a
        /*0996*/ 	.byte	0xff
	.zero		1


	//   ....[137]....
        /*0998*/ 	.word	0x000026a0
        /*099c*/ 	.word	0x00000002
        /*09a0*/ 	.word	0x00000000
        /*09a4*/ 	.short	0x0101
        /*09a6*/ 	.byte	0xff
	.zero		1


	//   ....[138]....
        /*09a8*/ 	.word	0x00002c00
        /*09ac*/ 	.word	0x000000ff
        /*09b0*/ 	.word	0x00000000
        /*09b4*/ 	.short	0x010a
        /*09b6*/ 	.byte	0x04
	.zero		1


	//   ....[139]....
        /*09b8*/ 	.word	0x00002c90
        /*09bc*/ 	.word	0x000000ff
        /*09c0*/ 	.word	0x00000000
        /*09c4*/ 	.short	0x010a
        /*09c6*/ 	.byte	0x04
	.zero		1


	//   ....[140]....
        /*09c8*/ 	.word	0x00002d20
        /*09cc*/ 	.word	0x000000ff
        /*09d0*/ 	.word	0x00000000
        /*09d4*/ 	.short	0x010a
        /*09d6*/ 	.byte	0x04
	.zero		1


	//   ....[141]....
        /*09d8*/ 	.word	0x00002db0
        /*09dc*/ 	.word	0x000000ff
        /*09e0*/ 	.word	0x00000000
        /*09e4*/ 	.short	0x010a
        /*09e6*/ 	.byte	0x04
	.zero		1


	//   ....[142]....
        /*09e8*/ 	.word	0x00002e40
        /*09ec*/ 	.word	0x000000ff
        /*09f0*/ 	.word	0x00000000
        /*09f4*/ 	.short	0x010a
        /*09f6*/ 	.byte	0x04
	.zero		1


	//   ....[143]....
        /*09f8*/ 	.word	0x00002ed0
        /*09fc*/ 	.word	0x000000ff
        /*0a00*/ 	.word	0x00000000
        /*0a04*/ 	.short	0x010a
        /*0a06*/ 	.byte	0x04
	.zero		1


	//   ....[144]....
        /*0a08*/ 	.word	0x00002f60
        /*0a0c*/ 	.word	0x000000ff
        /*0a10*/ 	.word	0x00000000
        /*0a14*/ 	.short	0x010a
        /*0a16*/ 	.byte	0x04
	.zero		1


	//   ....[145]....
        /*0a18*/ 	.word	0x00002ff0
        /*0a1c*/ 	.word	0x000000ff
        /*0a20*/ 	.word	0x00000000
        /*0a24*/ 	.short	0x010a
        /*0a26*/ 	.byte	0x04
	.zero		1


	//   ....[146]....
        /*0a28*/ 	.word	0x00003080
        /*0a2c*/ 	.word	0x000000ff
        /*0a30*/ 	.word	0x00000000
        /*0a34*/ 	.short	0x010a
        /*0a36*/ 	.byte	0x04
	.zero		1


	//   ....[147]....
        /*0a38*/ 	.word	0x00003110
        /*0a3c*/ 	.word	0x000000ff
        /*0a40*/ 	.word	0x00000000
        /*0a44*/ 	.short	0x010a
        /*0a46*/ 	.byte	0x04
	.zero		1


	//   ....[148]....
        /*0a48*/ 	.word	0x000031a0
        /*0a4c*/ 	.word	0x000000ff
        /*0a50*/ 	.word	0x00000000
        /*0a54*/ 	.short	0x010a
        /*0a56*/ 	.byte	0x04
	.zero		1


	//   ....[149]....
        /*0a58*/ 	.word	0x00003230
        /*0a5c*/ 	.word	0x000000ff
        /*0a60*/ 	.word	0x00000000
        /*0a64*/ 	.short	0x010a
        /*0a66*/ 	.byte	0x04
	.zero		1


	//   ....[150]....
        /*0a68*/ 	.word	0x000032c0
        /*0a6c*/ 	.word	0x000000ff
        /*0a70*/ 	.word	0x00000000
        /*0a74*/ 	.short	0x010a
        /*0a76*/ 	.byte	0x04
	.zero		1


	//   ....[151]....
        /*0a78*/ 	.word	0x00003350
        /*0a7c*/ 	.word	0x000000ff
        /*0a80*/ 	.word	0x00000000
        /*0a84*/ 	.short	0x010a
        /*0a86*/ 	.byte	0x04
	.zero		1


	//   ....[152]....
        /*0a88*/ 	.word	0x000033e0
        /*0a8c*/ 	.word	0x000000ff
        /*0a90*/ 	.word	0x00000000
        /*0a94*/ 	.short	0x010a
        /*0a96*/ 	.byte	0x04
	.zero		1


	//   ....[153]....
        /*0a98*/ 	.word	0x00003470
        /*0a9c*/ 	.word	0x000000ff
        /*0aa0*/ 	.word	0x00000000
        /*0aa4*/ 	.short	0x010a
        /*0aa6*/ 	.byte	0x04
	.zero		1


	//   ....[154]....
        /*0aa8*/ 	.word	0x00003500
        /*0aac*/ 	.word	0x000000ff
        /*0ab0*/ 	.word	0x00000000
        /*0ab4*/ 	.short	0x010a
        /*0ab6*/ 	.byte	0x04
	.zero		1


	//   ....[155]....
        /*0ab8*/ 	.word	0x00003590
        /*0abc*/ 	.word	0x000000ff
        /*0ac0*/ 	.word	0x00000000
        /*0ac4*/ 	.short	0x010a
        /*0ac6*/ 	.byte	0x04
	.zero		1


	//   ....[156]....
        /*0ac8*/ 	.word	0x00003620
        /*0acc*/ 	.word	0x000000ff
        /*0ad0*/ 	.word	0x00000000
        /*0ad4*/ 	.short	0x010a
        /*0ad6*/ 	.byte	0x04
	.zero		1


	//   ....[157]....
        /*0ad8*/ 	.word	0x000036b0
        /*0adc*/ 	.word	0x000000ff
        /*0ae0*/ 	.word	0x00000000
        /*0ae4*/ 	.short	0x010a
        /*0ae6*/ 	.byte	0x04
	.zero		1


	//   ....[158]....
        /*0ae8*/ 	.word	0x00003740
        /*0aec*/ 	.word	0x000000ff
        /*0af0*/ 	.word	0x00000000
        /*0af4*/ 	.short	0x010a
        /*0af6*/ 	.byte	0x04
	.zero		1


	//   ....[159]....
        /*0af8*/ 	.word	0x000037d0
        /*0afc*/ 	.word	0x000000ff
        /*0b00*/ 	.word	0x00000000
        /*0b04*/ 	.short	0x010a
        /*0b06*/ 	.byte	0x04
	.zero		1


	//   ....[160]....
        /*0b08*/ 	.word	0x00003860
        /*0b0c*/ 	.word	0x000000ff
        /*0b10*/ 	.word	0x00000000
        /*0b14*/ 	.short	0x010a
        /*0b16*/ 	.byte	0x04
	.zero		1


	//   ....[161]....
        /*0b18*/ 	.word	0x000038f0
        /*0b1c*/ 	.word	0x000000ff
        /*0b20*/ 	.word	0x00000000
        /*0b24*/ 	.short	0x010a
        /*0b26*/ 	.byte	0x04
	.zero		1


	//   ....[162]....
        /*0b28*/ 	.word	0x00003980
        /*0b2c*/ 	.word	0x000000ff
        /*0b30*/ 	.word	0x00000000
        /*0b34*/ 	.short	0x010a
        /*0b36*/ 	.byte	0x04
	.zero		1


	//   ....[163]....
        /*0b38*/ 	.word	0x00003a10
        /*0b3c*/ 	.word	0x000000ff
        /*0b40*/ 	.word	0x00000000
        /*0b44*/ 	.short	0x010a
        /*0b46*/ 	.byte	0x04
	.zero		1


	//   ....[164]....
        /*0b48*/ 	.word	0x00003aa0
        /*0b4c*/ 	.word	0x000000ff
        /*0b50*/ 	.word	0x00000000
        /*0b54*/ 	.short	0x010a
        /*0b56*/ 	.byte	0x04
	.zero		1


	//   ....[165]....
        /*0b58*/ 	.word	0x00003b30
        /*0b5c*/ 	.word	0x000000ff
        /*0b60*/ 	.word	0x00000000
        /*0b64*/ 	.short	0x010a
        /*0b66*/ 	.byte	0x04
	.zero		1


	//   ....[166]....
        /*0b68*/ 	.word	0x00003bc0
        /*0b6c*/ 	.word	0x000000ff
        /*0b70*/ 	.word	0x00000000
        /*0b74*/ 	.short	0x010a
        /*0b76*/ 	.byte	0x04
	.zero		1


	//   ....[167]....
        /*0b78*/ 	.word	0x00003c50
        /*0b7c*/ 	.word	0x000000ff
        /*0b80*/ 	.word	0x00000000
        /*0b84*/ 	.short	0x010a
        /*0b86*/ 	.byte	0x04
	.zero		1


	//   ....[168]....
        /*0b88*/ 	.word	0x00003ce0
        /*0b8c*/ 	.word	0x000000ff
        /*0b90*/ 	.word	0x00000000
        /*0b94*/ 	.short	0x010a
        /*0b96*/ 	.byte	0x04
	.zero		1


	//   ....[169]....
        /*0b98*/ 	.word	0x00003d70
        /*0b9c*/ 	.word	0x000000ff
        /*0ba0*/ 	.word	0x00000000
        /*0ba4*/ 	.short	0x010a
        /*0ba6*/ 	.byte	0x04
	.zero		1


	//   ....[170]....
        /*0ba8*/ 	.word	0x00003e00
        /*0bac*/ 	.word	0x000000ff
        /*0bb0*/ 	.word	0x00000000
        /*0bb4*/ 	.short	0x010a
        /*0bb6*/ 	.byte	0x04
	.zero		1


	//   ....[171]....
        /*0bb8*/ 	.word	0x00003e90
        /*0bbc*/ 	.word	0x000000ff
        /*0bc0*/ 	.word	0x00000000
        /*0bc4*/ 	.short	0x010a
        /*0bc6*/ 	.byte	0x04
	.zero		1


	//   ....[172]....
        /*0bc8*/ 	.word	0x00003f20
        /*0bcc*/ 	.word	0x000000ff
        /*0bd0*/ 	.word	0x00000000
        /*0bd4*/ 	.short	0x010a
        /*0bd6*/ 	.byte	0x04
	.zero		1


	//   ....[173]....
        /*0bd8*/ 	.word	0x00003fb0
        /*0bdc*/ 	.word	0x000000ff
        /*0be0*/ 	.word	0x00000000
        /*0be4*/ 	.short	0x010a
        /*0be6*/ 	.byte	0x04
	.zero		1


	//   ....[174]....
        /*0be8*/ 	.word	0x00004040
        /*0bec*/ 	.word	0x000000ff
        /*0bf0*/ 	.word	0x00000000
        /*0bf4*/ 	.short	0x010a
        /*0bf6*/ 	.byte	0x04
	.zero		1


	//   ....[175]....
        /*0bf8*/ 	.word	0x000040d0
        /*0bfc*/ 	.word	0x000000ff
        /*0c00*/ 	.word	0x00000000
        /*0c04*/ 	.short	0x010a
        /*0c06*/ 	.byte	0x04
	.zero		1


	//   ....[176]....
        /*0c08*/ 	.word	0x00004160
        /*0c0c*/ 	.word	0x000000ff
        /*0c10*/ 	.word	0x00000000
        /*0c14*/ 	.short	0x010a
        /*0c16*/ 	.byte	0x04
	.zero		1


	//   ....[177]....
        /*0c18*/ 	.word	0x000041f0
        /*0c1c*/ 	.word	0x000000ff
        /*0c20*/ 	.word	0x00000000
        /*0c24*/ 	.short	0x010a
        /*0c26*/ 	.byte	0x04
	.zero		1


	//   ....[178]....
        /*0c28*/ 	.word	0x00004280
        /*0c2c*/ 	.word	0x000000ff
        /*0c30*/ 	.word	0x00000000
        /*0c34*/ 	.short	0x010a
        /*0c36*/ 	.byte	0x04
	.zero		1


	//   ....[179]....
        /*0c38*/ 	.word	0x00004310
        /*0c3c*/ 	.word	0x000000ff
        /*0c40*/ 	.word	0x00000000
        /*0c44*/ 	.short	0x010a
        /*0c46*/ 	.byte	0x04
	.zero		1


	//   ....[180]....
        /*0c48*/ 	.word	0x000043a0
        /*0c4c*/ 	.word	0x000000ff
        /*0c50*/ 	.word	0x00000000
        /*0c54*/ 	.short	0x010a
        /*0c56*/ 	.byte	0x04
	.zero		1


	//   ....[181]....
        /*0c58*/ 	.word	0x00004430
        /*0c5c*/ 	.word	0x000000ff
        /*0c60*/ 	.word	0x00000000
        /*0c64*/ 	.short	0x010a
        /*0c66*/ 	.byte	0x04
	.zero		1


	//   ....[182]....
        /*0c68*/ 	.word	0x000044c0
        /*0c6c*/ 	.word	0x000000ff
        /*0c70*/ 	.word	0x00000000
        /*0c74*/ 	.short	0x010a
        /*0c76*/ 	.byte	0x04
	.zero		1


	//   ....[183]....
        /*0c78*/ 	.word	0x00004550
        /*0c7c*/ 	.word	0x000000ff
        /*0c80*/ 	.word	0x00000000
        /*0c84*/ 	.short	0x010a
        /*0c86*/ 	.byte	0x04
	.zero		1


	//   ....[184]....
        /*0c88*/ 	.word	0x000045e0
        /*0c8c*/ 	.word	0x000000ff
        /*0c90*/ 	.word	0x00000000
        /*0c94*/ 	.short	0x010a
        /*0c96*/ 	.byte	0x04
	.zero		1


	//   ....[185]....
        /*0c98*/ 	.word	0x00004670
        /*0c9c*/ 	.word	0x000000ff
        /*0ca0*/ 	.word	0x00000000
        /*0ca4*/ 	.short	0x010a
        /*0ca6*/ 	.byte	0x04
	.zero		1


	//   ....[186]....
        /*0ca8*/ 	.word	0x00004700
        /*0cac*/ 	.word	0x000000ff
        /*0cb0*/ 	.word	0x00000000
        /*0cb4*/ 	.short	0x010a
        /*0cb6*/ 	.byte	0x04
	.zero		1


	//   ....[187]....
        /*0cb8*/ 	.word	0x00004790
        /*0cbc*/ 	.word	0x000000ff
        /*0cc0*/ 	.word	0x00000000
        /*0cc4*/ 	.short	0x010a
        /*0cc6*/ 	.byte	0x04
	.zero		1


	//   ....[188]....
        /*0cc8*/ 	.word	0x00004820
        /*0ccc*/ 	.word	0x000000ff
        /*0cd0*/ 	.word	0x00000000
        /*0cd4*/ 	.short	0x010a
        /*0cd6*/ 	.byte	0x04
	.zero		1


	//   ....[189]....
        /*0cd8*/ 	.word	0x000048c0
        /*0cdc*/ 	.word	0x00000000
        /*0ce0*/ 	.word	0x00000000
        /*0ce4*/ 	.short	0x010a
        /*0ce6*/ 	.byte	0xff
	.zero		1


	//   ....[190]....
        /*0ce8*/ 	.word	0x000049f0
        /*0cec*/ 	.word	0x00000000
        /*0cf0*/ 	.word	0x000003d0
        /*0cf4*/ 	.short	0x010a
        /*0cf6*/ 	.byte	0xff
	.zero		1


	//   ....[191]....
        /*0cf8*/ 	.word	0x00004a60
        /*0cfc*/ 	.word	0x00000004
        /*0d00*/ 	.word	0x00000000
        /*0d04*/ 	.short	0x0101
        /*0d06*/ 	.byte	0xff
	.zero		1


	//   ....[192]....
        /*0d08*/ 	.word	0x00004a80
        /*0d0c*/ 	.word	0x000000ff
        /*0d10*/ 	.word	0x00000380
        /*0d14*/ 	.short	0x010a
        /*0d16*/ 	.byte	0x05
	.zero		1


	//   ....[193]....
        /*0d18*/ 	.word	0x00004ba0
        /*0d1c*/ 	.word	0x00000000
        /*0d20*/ 	.word	0x00000370
        /*0d24*/ 	.short	0x010a
        /*0d26*/ 	.byte	0xff
	.zero		1


	//   ....[194]....
        /*0d28*/ 	.word	0x00004ca0
        /*0d2c*/ 	.word	0x00000000
        /*0d30*/ 	.word	0x00000000
        /*0d34*/ 	.short	0x0101
        /*0d36*/ 	.byte	0xff
	.zero		1


	//   ....[195]....
        /*0d38*/ 	.word	0x00004d30
        /*0d3c*/ 	.word	0x000000ff
        /*0d40*/ 	.word	0x00000380
        /*0d44*/ 	.short	0x0106
        /*0d46*/ 	.byte	0x05
	.zero		1


	//   ....[196]....
        /*0d48*/ 	.word	0x00004d50
        /*0d4c*/ 	.word	0x000000ff
        /*0d50*/ 	.word	0x00000380
        /*0d54*/ 	.short	0x010a
        /*0d56*/ 	.byte	0x05
	.zero		1


	//   ....[197]....
        /*0d58*/ 	.word	0x00004de0
        /*0d5c*/ 	.word	0x000000ff
        /*0d60*/ 	.word	0x00000380
        /*0d64*/ 	.short	0x0106
        /*0d66*/ 	.byte	0x04
	.zero		1


	//   ....[198]....
        /*0d68*/ 	.word	0x00004e20
        /*0d6c*/ 	.word	0x00000000
        /*0d70*/ 	.word	0x00000380
        /*0d74*/ 	.short	0x010a
        /*0d76*/ 	.byte	0xff
	.zero		1


	//   ....[199]....
        /*0d78*/ 	.word	0x00005060
        /*0d7c*/ 	.word	0x000000ff
        /*0d80*/ 	.word	0x00000008
        /*0d84*/ 	.short	0x010a
        /*0d86*/ 	.byte	0x06
	.zero		1


	//   ....[200]....
        /*0d88*/ 	.word	0x00005080
        /*0d8c*/ 	.word	0x000000ff
        /*0d90*/ 	.word	0x00000008
        /*0d94*/ 	.short	0x010a
        /*0d96*/ 	.byte	0x06
	.zero		1


	//   ....[201]....
        /*0d98*/ 	.word	0x00005210
        /*0d9c*/ 	.word	0x000000ff
        /*0da0*/ 	.word	0x00000008
        /*0da4*/ 	.short	0x010a
        /*0da6*/ 	.byte	0x06
	.zero		1


	//   ....[202]....
        /*0da8*/ 	.word	0x00005230
        /*0dac*/ 	.word	0x000000ff
        /*0db0*/ 	.word	0x00000008
        /*0db4*/ 	.short	0x010a
        /*0db6*/ 	.byte	0x06
	.zero		1


	//   ....[203]....
        /*0db8*/ 	.word	0x000052f0
        /*0dbc*/ 	.word	0x000000ff
        /*0dc0*/ 	.word	0x00000000
        /*0dc4*/ 	.short	0x0101
        /*0dc6*/ 	.byte	0x07
	.zero		1


	//   ....[204]....
        /*0dc8*/ 	.word	0x000055d0
        /*0dcc*/ 	.word	0x00000000
        /*0dd0*/ 	.word	0x00000370
        /*0dd4*/ 	.short	0x010a
        /*0dd6*/ 	.byte	0xff
	.zero		1


	//   ....[205]....
        /*0dd8*/ 	.word	0x00005690
        /*0ddc*/ 	.word	0x00000000
        /*0de0*/ 	.word	0x00000000
        /*0de4*/ 	.short	0x0101
        /*0de6*/ 	.byte	0xff
	.zero		1


	//   ....[206]....
        /*0de8*/ 	.word	0x00005740
        /*0dec*/ 	.word	0x000000ff
        /*0df0*/ 	.word	0x00000000
        /*0df4*/ 	.short	0x010a
        /*0df6*/ 	.byte	0x06
	.zero		1


	//   ....[207]....
        /*0df8*/ 	.word	0x00005750
        /*0dfc*/ 	.word	0x000000ff
        /*0e00*/ 	.word	0x000003b0
        /*0e04*/ 	.short	0x010a
        /*0e06*/ 	.byte	0x0b
	.zero		1


	//   ....[208]....
        /*0e08*/ 	.word	0x00005810
        /*0e0c*/ 	.word	0x000000ff
        /*0e10*/ 	.word	0x00000000
        /*0e14*/ 	.short	0x010a
        /*0e16*/ 	.byte	0x09
	.zero		1


	//   ....[209]....
        /*0e18*/ 	.word	0x00005950
        /*0e1c*/ 	.word	0x000000ff
        /*0e20*/ 	.word	0x00000000
        /*0e24*/ 	.short	0x010a
        /*0e26*/ 	.byte	0x06
	.zero		1


	//   ....[210]....
        /*0e28*/ 	.word	0x00005b50
        /*0e2c*/ 	.word	0x000000ff
        /*0e30*/ 	.word	0x00000000
        /*0e34*/ 	.short	0x010a
        /*0e36*/ 	.byte	0x07
	.zero		1


	//   ....[211]....
        /*0e38*/ 	.word	0x00005be0
        /*0e3c*/ 	.word	0x000000ff
        /*0e40*/ 	.word	0x00000000
        /*0e44*/ 	.short	0x010a
        /*0e46*/ 	.byte	0x07
	.zero		1


	//   ....[212]....
        /*0e48*/ 	.word	0x00005c70
        /*0e4c*/ 	.word	0x000000ff
        /*0e50*/ 	.word	0x00000000
        /*0e54*/ 	.short	0x010a
        /*0e56*/ 	.byte	0x07
	.zero		1


	//   ....[213]....
        /*0e58*/ 	.word	0x00005d10
        /*0e5c*/ 	.word	0x00000000
        /*0e60*/ 	.word	0x00000000
        /*0e64*/ 	.short	0x010a
        /*0e66*/ 	.byte	0xff
	.zero		1


	//   ....[214]....
        /*0e68*/ 	.word	0x00005d50
        /*0e6c*/ 	.word	0x00000000
        /*0e70*/ 	.word	0x00000000
        /*0e74*/ 	.short	0x010a
        /*0e76*/ 	.byte	0xff
	.zero		1


	//   ....[215]....
        /*0e78*/ 	.word	0x00005dc0
        /*0e7c*/ 	.word	0x000000ff
        /*0e80*/ 	.word	0x00000000
        /*0e84*/ 	.short	0x0101
        /*0e86*/ 	.byte	0x05
	.zero		1


	//   ....[216]....
        /*0e88*/ 	.word	0x00005e00
        /*0e8c*/ 	.word	0x000000ff
        /*0e90*/ 	.word	0x000003f0
        /*0e94*/ 	.short	0x010a
        /*0e96*/ 	.byte	0x08
	.zero		1


	//   ....[217]....
        /*0e98*/ 	.word	0x00005e50
        /*0e9c*/ 	.word	0x000000ff
        /*0ea0*/ 	.word	0x00000000
        /*0ea4*/ 	.short	0x0101
        /*0ea6*/ 	.byte	0x05
	.zero		1


	//   ....[218]....
        /*0ea8*/ 	.word	0x00006280
        /*0eac*/ 	.word	0x00000000
        /*0eb0*/ 	.word	0x00000370
        /*0eb4*/ 	.short	0x010a
        /*0eb6*/ 	.byte	0xff
	.zero		1


	//   ....[219]....
        /*0eb8*/ 	.word	0x00006340
        /*0ebc*/ 	.word	0x00000000
        /*0ec0*/ 	.word	0x00000000
        /*0ec4*/ 	.short	0x0101
        /*0ec6*/ 	.byte	0xff
	.zero		1


	//   ....[220]....
        /*0ec8*/ 	.word	0x00006660
        /*0ecc*/ 	.word	0x000000ff
        /*0ed0*/ 	.word	0x00000368
        /*0ed4*/ 	.short	0x010a
        /*0ed6*/ 	.byte	0x07
	.zero		1


	//   ....[221]....
        /*0ed8*/ 	.word	0x00006850
        /*0edc*/ 	.word	0x000000ff
        /*0ee0*/ 	.word	0x00000350
        /*0ee4*/ 	.short	0x010a
        /*0ee6*/ 	.byte	0x07
	.zero		1


	//   ....[222]....
        /*0ee8*/ 	.word	0x00006ab0
        /*0eec*/ 	.word	0x000000ff
        /*0ef0*/ 	.word	0x00000340
        /*0ef4*/ 	.short	0x010b
        /*0ef6*/ 	.byte	0x07
	.zero		1


	//   ....[223]....
        /*0ef8*/ 	.word	0x00006b20
        /*0efc*/ 	.word	0x000000ff
        /*0f00*/ 	.word	0x00000000
        /*0f04*/ 	.short	0x0101
        /*0f06*/ 	.byte	0x0e
	.zero		1


	//   ....[224]....
        /*0f08*/ 	.word	0x00006b60
        /*0f0c*/ 	.word	0x000000ff
        /*0f10*/ 	.word	0x00000358
        /*0f14*/ 	.short	0x010a
        /*0f16*/ 	.byte	0x07
	.zero		1


	//   ....[225]....
        /*0f18*/ 	.word	0x00006d90
        /*0f1c*/ 	.word	0x000000ff
        /*0f20*/ 	.word	0x00000348
        /*0f24*/ 	.short	0x010b
        /*0f26*/ 	.byte	0x07
	.zero		1


	//   ....[226]....
        /*0f28*/ 	.word	0x00006db0
        /*0f2c*/ 	.word	0x000000ff
        /*0f30*/ 	.word	0x00000000
        /*0f34*/ 	.short	0x0101
        /*0f36*/ 	.byte	0x0d
	.zero		1


	//   ....[227]....
        /*0f38*/ 	.word	0x00006de0
        /*0f3c*/ 	.word	0x000000ff
        /*0f40*/ 	.word	0x00000350
        /*0f44*/ 	.short	0x010a
        /*0f46*/ 	.byte	0x07
	.zero		1


	//   ....[228]....
        /*0f48*/ 	.word	0x00006e20
        /*0f4c*/ 	.word	0x00000000
        /*0f50*/ 	.word	0x00000358
        /*0f54*/ 	.short	0x010a
        /*0f56*/ 	.byte	0xff
	.zero		1


	//   ....[229]....
        /*0f58*/ 	.word	0x00007150
        /*0f5c*/ 	.word	0x00000000
        /*0f60*/ 	.word	0x00000370
        /*0f64*/ 	.short	0x010a
        /*0f66*/ 	.byte	0xff
	.zero		1


	//   ....[230]....
        /*0f68*/ 	.word	0x00007260
        /*0f6c*/ 	.word	0x00000000
        /*0f70*/ 	.word	0x00000000
        /*0f74*/ 	.short	0x0101
        /*0f76*/ 	.byte	0xff
	.zero		1


	//   ....[231]....
        /*0f78*/ 	.word	0x00007c70
        /*0f7c*/ 	.word	0x00000003
        /*0f80*/ 	.word	0x00000340
        /*0f84*/ 	.short	0x010a
        /*0f86*/ 	.byte	0xff
	.zero		1


	//   ....[232]....
        /*0f88*/ 	.word	0x00007cc0
        /*0f8c*/ 	.word	0x0000006f
        /*0f90*/ 	.word	0x00000390
        /*0f94*/ 	.short	0x010a
        /*0f96*/ 	.byte	0xff
	.zero		1


	//   ....[233]....
        /*0f98*/ 	.word	0x00007df0
        /*0f9c*/ 	.word	0x00000003
        /*0fa0*/ 	.word	0x00000340
        /*0fa4*/ 	.short	0x010a
        /*0fa6*/ 	.byte	0xff
	.zero		1


	//   ....[234]....
        /*0fa8*/ 	.word	0x00007f30
        /*0fac*/ 	.word	0x00000000
        /*0fb0*/ 	.word	0x00000000
        /*0fb4*/ 	.short	0x0101
        /*0fb6*/ 	.byte	0xff
	.zero		1


	//   ....[235]....
        /*0fb8*/ 	.word	0x00007f90
        /*0fbc*/ 	.word	0x0000006f
        /*0fc0*/ 	.word	0x00000390
        /*0fc4*/ 	.short	0x010a
        /*0fc6*/ 	.byte	0xff
	.zero		1


	//   ....[236]....
        /*0fc8*/ 	.word	0x00008b30
        /*0fcc*/ 	.word	0x0000007d
        /*0fd0*/ 	.word	0x00000340
        /*0fd4*/ 	.short	0x010a
        /*0fd6*/ 	.byte	0xff
	.zero		1


	//   ....[237]....
        /*0fd8*/ 	.word	0x00008bf0
        /*0fdc*/ 	.word	0x0000007d
        /*0fe0*/ 	.word	0x00000340
        /*0fe4*/ 	.short	0x010a
        /*0fe6*/ 	.byte	0xff
	.zero		1


	//   ....[238]....
        /*0fe8*/ 	.word	0x00008d30
        /*0fec*/ 	.word	0x00000002
        /*0ff0*/ 	.word	0x00000000
        /*0ff4*/ 	.short	0x0101
        /*0ff6*/ 	.byte	0xff
	.zero		1


	//   ....[239]....
        /*0ff8*/ 	.word	0x00009010
        /*0ffc*/ 	.word	0x0000006f
        /*1000*/ 	.word	0x00000000
        /*1004*/ 	.short	0x0101
        /*1006*/ 	.byte	0xff
	.zero		1


	//   ....[240]....
        /*1008*/ 	.word	0x000099c0
        /*100c*/ 	.word	0x00000003
        /*1010*/ 	.word	0x000003e0
        /*1014*/ 	.short	0x010a
        /*1016*/ 	.byte	0xff
	.zero		1


	//   ....[241]....
        /*1018*/ 	.word	0x00009a20
        /*101c*/ 	.word	0x00000002
        /*1020*/ 	.word	0x000001a0
        /*1024*/ 	.short	0x010a
        /*1026*/ 	.byte	0xff
	.zero		1


	//   ....[242]....
        /*1028*/ 	.word	0x00009a80
        /*102c*/ 	.word	0x00000002
        /*1030*/ 	.word	0x000001a0
        /*1034*/ 	.short	0x010a
        /*1036*/ 	.byte	0xff
	.zero		1


	//   ....[243]....
        /*1038*/ 	.word	0x00009ad0
        /*103c*/ 	.word	0x00000002
        /*1040*/ 	.word	0x00000370
        /*1044*/ 	.short	0x010a
        /*1046*/ 	.byte	0xff
	.zero		1


	//   ....[244]....
        /*1048*/ 	.word	0x00009b30
        /*104c*/ 	.word	0x00000000
        /*1050*/ 	.word	0x00000000
        /*1054*/ 	.short	0x010a
        /*1056*/ 	.byte	0xff
	.zero		1


	//   ....[245]....
        /*1058*/ 	.word	0x00009b90
        /*105c*/ 	.word	0x00000000
        /*1060*/ 	.word	0x00000000
        /*1064*/ 	.short	0x010a
        /*1066*/ 	.byte	0xff
	.zero		1


	//   ....[246]....
        /*1068*/ 	.word	0x00009bf0
        /*106c*/ 	.word	0x00000000
        /*1070*/ 	.word	0x00000000
        /*1074*/ 	.short	0x010a
        /*1076*/ 	.byte	0xff
	.zero		1


	//   ....[247]....
        /*1078*/ 	.word	0x00009c50
        /*107c*/ 	.word	0x00000000
        /*1080*/ 	.word	0x00000000
        /*1084*/ 	.short	0x010a
        /*1086*/ 	.byte	0xff
	.zero		1


	//   ....[248]....
        /*1088*/ 	.word	0x00009cb0
        /*108c*/ 	.word	0x00000000
        /*1090*/ 	.word	0x00000000
        /*1094*/ 	.short	0x010a
        /*1096*/ 	.byte	0xff
	.zero		1


	//   ....[249]....
        /*1098*/ 	.word	0x00009d10
        /*109c*/ 	.word	0x00000000
        /*10a0*/ 	.word	0x00000000
        /*10a4*/ 	.short	0x010a
        /*10a6*/ 	.byte	0xff
	.zero		1


	//   ....[250]....
        /*10a8*/ 	.word	0x00009d70
        /*10ac*/ 	.word	0x00000000
        /*10b0*/ 	.word	0x00000000
        /*10b4*/ 	.short	0x010a
        /*10b6*/ 	.byte	0xff
	.zero		1


	//   ....[251]....
        /*10b8*/ 	.word	0x00009dd0
        /*10bc*/ 	.word	0x00000000
        /*10c0*/ 	.word	0x00000000
        /*10c4*/ 	.short	0x010a
        /*10c6*/ 	.byte	0xff
	.zero		1


	//   ....[252]....
        /*10c8*/ 	.word	0x00009e30
        /*10cc*/ 	.word	0x00000000
        /*10d0*/ 	.word	0x00000000
        /*10d4*/ 	.short	0x010a
        /*10d6*/ 	.byte	0xff
	.zero		1


	//   ....[253]....
        /*10d8*/ 	.word	0x00009e90
        /*10dc*/ 	.word	0x00000000
        /*10e0*/ 	.word	0x00000000
        /*10e4*/ 	.short	0x010a
        /*10e6*/ 	.byte	0xff
	.zero		1


	//   ....[254]....
        /*10e8*/ 	.word	0x00009ef0
        /*10ec*/ 	.word	0x00000000
        /*10f0*/ 	.word	0x00000000
        /*10f4*/ 	.short	0x010a
        /*10f6*/ 	.byte	0xff
	.zero		1


	//   ....[255]....
        /*10f8*/ 	.word	0x00009f50
        /*10fc*/ 	.word	0x00000000
        /*1100*/ 	.word	0x00000000
        /*1104*/ 	.short	0x010a
        /*1106*/ 	.byte	0xff
	.zero		1


	//   ....[0]....
        /*1108*/ 	.word	0x00009fb0
        /*110c*/ 	.word	0x00000000
        /*1110*/ 	.word	0x00000000
        /*1114*/ 	.short	0x010a
        /*1116*/ 	.byte	0xff
	.zero		1


	//   ....[1]....
        /*1118*/ 	.word	0x0000a010
        /*111c*/ 	.word	0x00000000
        /*1120*/ 	.word	0x00000000
        /*1124*/ 	.short	0x010a
        /*1126*/ 	.byte	0xff
	.zero		1


	//   ....[2]....
        /*1128*/ 	.word	0x0000a070
        /*112c*/ 	.word	0x00000000
        /*1130*/ 	.word	0x00000000
        /*1134*/ 	.short	0x010a
        /*1136*/ 	.byte	0xff
	.zero		1


	//   ....[3]....
        /*1138*/ 	.word	0x0000a0d0
        /*113c*/ 	.word	0x00000000
        /*1140*/ 	.word	0x00000000
        /*1144*/ 	.short	0x010a
        /*1146*/ 	.byte	0xff
	.zero		1


	//   ....[4]....
        /*1148*/ 	.word	0x0000a130
        /*114c*/ 	.word	0x00000000
        /*1150*/ 	.word	0x00000000
        /*1154*/ 	.short	0x010a
        /*1156*/ 	.byte	0xff
	.zero		1


	//   ....[5]....
        /*1158*/ 	.word	0x0000a190
        /*115c*/ 	.word	0x00000000
        /*1160*/ 	.word	0x00000000
        /*1164*/ 	.short	0x010a
        /*1166*/ 	.byte	0xff
	.zero		1


	//   ....[6]....
        /*1168*/ 	.word	0x0000a1f0
        /*116c*/ 	.word	0x00000000
        /*1170*/ 	.word	0x00000000
        /*1174*/ 	.short	0x010a
        /*1176*/ 	.byte	0xff
	.zero		1


	//   ....[7]....
        /*1178*/ 	.word	0x0000a250
        /*117c*/ 	.word	0x00000000
        /*1180*/ 	.word	0x00000000
        /*1184*/ 	.short	0x010a
        /*1186*/ 	.byte	0xff
	.zero		1


	//   ....[8]....
        /*1188*/ 	.word	0x0000a2b0
        /*118c*/ 	.word	0x00000000
        /*1190*/ 	.word	0x00000000
        /*1194*/ 	.short	0x010a
        /*1196*/ 	.byte	0xff
	.zero		1


	//   ....[9]....
        /*1198*/ 	.word	0x0000a310
        /*119c*/ 	.word	0x00000000
        /*11a0*/ 	.word	0x00000000
        /*11a4*/ 	.short	0x010a
        /*11a6*/ 	.byte	0xff
	.zero		1


	//   ....[10]....
        /*11a8*/ 	.word	0x0000a370
        /*11ac*/ 	.word	0x00000000
        /*11b0*/ 	.word	0x00000000
        /*11b4*/ 	.short	0x010a
        /*11b6*/ 	.byte	0xff
	.zero		1


	//   ....[11]....
        /*11b8*/ 	.word	0x0000a3d0
        /*11bc*/ 	.word	0x00000000
        /*11c0*/ 	.word	0x00000000
        /*11c4*/ 	.short	0x010a
        /*11c6*/ 	.byte	0xff
	.zero		1


	//   ....[12]....
        /*11c8*/ 	.word	0x0000a430
        /*11cc*/ 	.word	0x00000000
        /*11d0*/ 	.word	0x00000000
        /*11d4*/ 	.short	0x010a
        /*11d6*/ 	.byte	0xff
	.zero		1


	//   ....[13]....
        /*11d8*/ 	.word	0x0000a490
        /*11dc*/ 	.word	0x00000000
        /*11e0*/ 	.word	0x00000000
        /*11e4*/ 	.short	0x010a
        /*11e6*/ 	.byte	0xff
	.zero		1


	//   ....[14]....
        /*11e8*/ 	.word	0x0000a4f0
        /*11ec*/ 	.word	0x00000000
        /*11f0*/ 	.word	0x00000000
        /*11f4*/ 	.short	0x010a
        /*11f6*/ 	.byte	0xff
	.zero		1


	//   ....[15]....
        /*11f8*/ 	.word	0x0000a550
        /*11fc*/ 	.word	0x00000000
        /*1200*/ 	.word	0x00000000
        /*1204*/ 	.short	0x010a
        /*1206*/ 	.byte	0xff
	.zero		1


	//   ....[16]....
        /*1208*/ 	.word	0x0000a5b0
        /*120c*/ 	.word	0x00000000
        /*1210*/ 	.word	0x00000000
        /*1214*/ 	.short	0x010a
        /*1216*/ 	.byte	0xff
	.zero		1


	//   ....[17]....
        /*1218*/ 	.word	0x0000a610
        /*121c*/ 	.word	0x00000000
        /*1220*/ 	.word	0x00000000
        /*1224*/ 	.short	0x010a
        /*1226*/ 	.byte	0xff
	.zero		1


	//   ....[18]....
        /*1228*/ 	.word	0x0000a670
        /*122c*/ 	.word	0x00000000
        /*1230*/ 	.word	0x00000000
        /*1234*/ 	.short	0x010a
        /*1236*/ 	.byte	0xff
	.zero		1


	//   ....[19]....
        /*1238*/ 	.word	0x0000a6d0
        /*123c*/ 	.word	0x00000000
        /*1240*/ 	.word	0x00000000
        /*1244*/ 	.short	0x010a
        /*1246*/ 	.byte	0xff
	.zero		1


	//   ....[20]....
        /*1248*/ 	.word	0x0000a730
        /*124c*/ 	.word	0x00000000
        /*1250*/ 	.word	0x00000000
        /*1254*/ 	.short	0x010a
        /*1256*/ 	.byte	0xff
	.zero		1


	//   ....[21]....
        /*1258*/ 	.word	0x0000a790
        /*125c*/ 	.word	0x00000000
        /*1260*/ 	.word	0x00000000
        /*1264*/ 	.short	0x010a
        /*1266*/ 	.byte	0xff
	.zero		1


	//   ....[22]....
        /*1268*/ 	.word	0x0000a7f0
        /*126c*/ 	.word	0x00000000
        /*1270*/ 	.word	0x00000000
        /*1274*/ 	.short	0x010a
        /*1276*/ 	.byte	0xff
	.zero		1


	//   ....[23]....
        /*1278*/ 	.word	0x0000a850
        /*127c*/ 	.word	0x00000000
        /*1280*/ 	.word	0x00000000
        /*1284*/ 	.short	0x010a
        /*1286*/ 	.byte	0xff
	.zero		1


	//   ....[24]....
        /*1288*/ 	.word	0x0000a8b0
        /*128c*/ 	.word	0x00000000
        /*1290*/ 	.word	0x00000000
        /*1294*/ 	.short	0x010a
        /*1296*/ 	.byte	0xff
	.zero		1


	//   ....[25]....
        /*1298*/ 	.word	0x0000a910
        /*129c*/ 	.word	0x00000000
        /*12a0*/ 	.word	0x00000000
        /*12a4*/ 	.short	0x010a
        /*12a6*/ 	.byte	0xff
	.zero		1


	//   ....[26]....
        /*12a8*/ 	.word	0x0000a970
        /*12ac*/ 	.word	0x00000000
        /*12b0*/ 	.word	0x00000000
        /*12b4*/ 	.short	0x010a
        /*12b6*/ 	.byte	0xff
	.zero		1


	//   ....[27]....
        /*12b8*/ 	.word	0x0000a9d0
        /*12bc*/ 	.word	0x00000000
        /*12c0*/ 	.word	0x00000000
        /*12c4*/ 	.short	0x010a
        /*12c6*/ 	.byte	0xff
	.zero		1


	//   ....[28]....
        /*12c8*/ 	.word	0x0000aa30
        /*12cc*/ 	.word	0x00000000
        /*12d0*/ 	.word	0x00000000
        /*12d4*/ 	.short	0x010a
        /*12d6*/ 	.byte	0xff
	.zero		1


	//   ....[29]....
        /*12d8*/ 	.word	0x0000aa90
        /*12dc*/ 	.word	0x00000000
        /*12e0*/ 	.word	0x00000000
        /*12e4*/ 	.short	0x010a
        /*12e6*/ 	.byte	0xff
	.zero		1


	//   ....[30]....
        /*12e8*/ 	.word	0x0000aaf0
        /*12ec*/ 	.word	0x00000000
        /*12f0*/ 	.word	0x00000000
        /*12f4*/ 	.short	0x010a
        /*12f6*/ 	.byte	0xff
	.zero		1


	//   ....[31]....
        /*12f8*/ 	.word	0x0000ab50
        /*12fc*/ 	.word	0x00000000
        /*1300*/ 	.word	0x00000000
        /*1304*/ 	.short	0x010a
        /*1306*/ 	.byte	0xff
	.zero		1


	//   ....[32]....
        /*1308*/ 	.word	0x0000abb0
        /*130c*/ 	.word	0x00000000
        /*1310*/ 	.word	0x00000000
        /*1314*/ 	.short	0x010a
        /*1316*/ 	.byte	0xff
	.zero		1


	//   ....[33]....
        /*1318*/ 	.word	0x0000ac10
        /*131c*/ 	.word	0x00000000
        /*1320*/ 	.word	0x00000000
        /*1324*/ 	.short	0x010a
        /*1326*/ 	.byte	0xff
	.zero		1


	//   ....[34]....
        /*1328*/ 	.word	0x0000ac70
        /*132c*/ 	.word	0x00000000
        /*1330*/ 	.word	0x00000000
        /*1334*/ 	.short	0x010a
        /*1336*/ 	.byte	0xff
	.zero		1


	//   ....[35]....
        /*1338*/ 	.word	0x0000acd0
        /*133c*/ 	.word	0x00000000
        /*1340*/ 	.word	0x00000000
        /*1344*/ 	.short	0x010a
        /*1346*/ 	.byte	0xff
	.zero		1


	//   ....[36]....
        /*1348*/ 	.word	0x0000ad30
        /*134c*/ 	.word	0x00000000
        /*1350*/ 	.word	0x00000000
        /*1354*/ 	.short	0x010a
        /*1356*/ 	.byte	0xff
	.zero		1


	//   ....[37]....
        /*1358*/ 	.word	0x0000ad90
        /*135c*/ 	.word	0x00000000
        /*1360*/ 	.word	0x00000000
        /*1364*/ 	.short	0x010a
        /*1366*/ 	.byte	0xff
	.zero		1


	//   ....[38]....
        /*1368*/ 	.word	0x0000adf0
        /*136c*/ 	.word	0x00000000
        /*1370*/ 	.word	0x00000000
        /*1374*/ 	.short	0x010a
        /*1376*/ 	.byte	0xff
	.zero		1


	//   ....[39]....
        /*1378*/ 	.word	0x0000ae40
        /*137c*/ 	.word	0x00000000
        /*1380*/ 	.word	0x000003d0
        /*1384*/ 	.short	0x010a
        /*1386*/ 	.byte	0xff
	.zero		1


	//   ....[40]....
        /*1388*/ 	.word	0x0000aea0
        /*138c*/ 	.word	0x00000000
        /*1390*/ 	.word	0x00000380
        /*1394*/ 	.short	0x010a
        /*1396*/ 	.byte	0xff
	.zero		1


	//   ....[41]....
        /*1398*/ 	.word	0x0000aef0
        /*139c*/ 	.word	0x00000000
        /*13a0*/ 	.word	0x00000370
        /*13a4*/ 	.short	0x010a
        /*13a6*/ 	.byte	0xff
	.zero		1


	//   ....[42]....
        /*13a8*/ 	.word	0x0000af50
        /*13ac*/ 	.word	0x00000000
        /*13b0*/ 	.word	0x00000380
        /*13b4*/ 	.short	0x010a
        /*13b6*/ 	.byte	0xff
	.zero		1


	//   ....[43]....
        /*13b8*/ 	.word	0x0000afb0
        /*13bc*/ 	.word	0x00000004
        /*13c0*/ 	.word	0x00000008
        /*13c4*/ 	.short	0x010a
        /*13c6*/ 	.byte	0xff
	.zero		1


	//   ....[44]....
        /*13c8*/ 	.word	0x0000b090
        /*13cc*/ 	.word	0x00000002
        /*13d0*/ 	.word	0x00000008
        /*13d4*/ 	.short	0x010a
        /*13d6*/ 	.byte	0xff
	.zero		1


	//   ....[45]....
        /*13d8*/ 	.word	0x0000b0e0
        /*13dc*/ 	.word	0x00000000
        /*13e0*/ 	.word	0x00000370
        /*13e4*/ 	.short	0x010a
        /*13e6*/ 	.byte	0xff
	.zero		1


	//   ....[46]....
        /*13e8*/ 	.word	0x0000b140
        /*13ec*/ 	.word	0x00000000
        /*13f0*/ 	.word	0x000003b0
        /*13f4*/ 	.short	0x010a
        /*13f6*/ 	.byte	0xff
	.zero		1


	//   ....[47]....
        /*13f8*/ 	.word	0x0000b1a0
        /*13fc*/ 	.word	0x00000000
        /*1400*/ 	.word	0x00000000
        /*1404*/ 	.short	0x010a
        /*1406*/ 	.byte	0xff
	.zero		1


	//   ....[48]....
        /*1408*/ 	.word	0x0000b200
        /*140c*/ 	.word	0x00000000
        /*1410*/ 	.word	0x00000000
        /*1414*/ 	.short	0x010a
        /*1416*/ 	.byte	0xff
	.zero		1


	//   ....[49]....
        /*1418*/ 	.word	0x0000b260
        /*141c*/ 	.word	0x00000000
        /*1420*/ 	.word	0x00000000
        /*1424*/ 	.short	0x010a
        /*1426*/ 	.byte	0xff
	.zero		1


	//   ....[50]....
        /*1428*/ 	.word	0x0000b2c0
        /*142c*/ 	.word	0x00000000
        /*1430*/ 	.word	0x00000000
        /*1434*/ 	.short	0x010a
        /*1436*/ 	.byte	0xff
	.zero		1


	//   ....[51]....
        /*1438*/ 	.word	0x0000b320
        /*143c*/ 	.word	0x00000000
        /*1440*/ 	.word	0x000003f0
        /*1444*/ 	.short	0x010a
        /*1446*/ 	.byte	0xff
	.zero		1


	//   ....[52]....
        /*1448*/ 	.word	0x0000b370
        /*144c*/ 	.word	0x00000000
        /*1450*/ 	.word	0x00000370
        /*1454*/ 	.short	0x010a
        /*1456*/ 	.byte	0xff
	.zero		1


	//   ....[53]....
        /*1458*/ 	.word	0x0000b3d0
        /*145c*/ 	.word	0x00000000
        /*1460*/ 	.word	0x00000368
        /*1464*/ 	.short	0x010a
        /*1466*/ 	.byte	0xff
	.zero		1


	//   ....[54]....
        /*1468*/ 	.word	0x0000b430
        /*146c*/ 	.word	0x00000003
        /*1470*/ 	.word	0x00000350
        /*1474*/ 	.short	0x010a
        /*1476*/ 	.byte	0xff
	.zero		1


	//   ....[55]....
        /*1478*/ 	.word	0x0000b490
        /*147c*/ 	.word	0x00000003
        /*1480*/ 	.word	0x00000358
        /*1484*/ 	.short	0x010a
        /*1486*/ 	.byte	0xff
	.zero		1


	//   ....[56]....
        /*1488*/ 	.word	0x0000b4f0
        /*148c*/ 	.word	0x00000000
        /*1490*/ 	.word	0x00000350
        /*1494*/ 	.short	0x010a
        /*1496*/ 	.byte	0xff
	.zero		1


	//   ....[57]....
        /*1498*/ 	.word	0x0000b540
        /*149c*/ 	.word	0x00000000
        /*14a0*/ 	.word	0x00000370
        /*14a4*/ 	.short	0x010a
        /*14a6*/ 	.byte	0xff
	.zero		1


	//   ....[58]....
        /*14a8*/ 	.word	0x0000b590
        /*14ac*/ 	.word	0x00000003
        /*14b0*/ 	.word	0x00000340
        /*14b4*/ 	.short	0x010a
        /*14b6*/ 	.byte	0xff
	.zero		1


	//   ....[59]....
        /*14b8*/ 	.word	0x0000b5e0
        /*14bc*/ 	.word	0x0000006f
        /*14c0*/ 	.word	0x00000390
        /*14c4*/ 	.short	0x010a
        /*14c6*/ 	.byte	0xff
	.zero		1


	//   ....[60]....
        /*14c8*/ 	.word	0x0000b630
        /*14cc*/ 	.word	0x0000007d
        /*14d0*/ 	.word	0x00000340
        /*14d4*/ 	.short	0x010a
        /*14d6*/ 	.byte	0xff
	.zero		1


	//----- nvinfo : EIATTR_NUM_MBARRIERS
	.align		4
.L_47:
        /*14d8*/ 	.byte	0x03, 0x38
        /*14da*/ 	.short	0x007f


	//----- nvinfo : EIATTR_EXIT_INSTR_OFFSETS
	.align		4
        /*14dc*/ 	.byte	0x04, 0x1c
        /*14de*/ 	.short	(.L_49 - .L_48)


	//   ....[0]....
.L_48:
        /*14e0*/ 	.word	0x000048f0


	//   ....[1]....
        /*14e4*/ 	.word	0x00004df0


	//   ....[2]....
        /*14e8*/ 	.word	0x00004e50


	//   ....[3]....
        /*14ec*/ 	.word	0x00006080


	//   ....[4]....
        /*14f0*/ 	.word	0x00006e50


	//   ....[5]....
        /*14f4*/ 	.word	0x00006e90


	//   ....[6]....
        /*14f8*/ 	.word	0x000099b0


	//----- nvinfo : EIATTR_MAX_THREADS
	.align		4
.L_49:
        /*14fc*/ 	.byte	0x04, 0x05
        /*14fe*/ 	.short	(.L_51 - .L_50)
.L_50:
        /*1500*/ 	.word	0x00000100
        /*1504*/ 	.word	0x00000001
        /*1508*/ 	.word	0x00000001


	//----- nvinfo : EIATTR_CRS_STACK_SIZE
	.align		4
.L_51:
        /*150c*/ 	.byte	0x04, 0x1e
        /*150e*/ 	.short	(.L_53 - .L_52)
.L_52:
        /*1510*/ 	.word	0x00000000


	//----- nvinfo : EIATTR_CBANK_PARAM_SIZE
	.align		4
.L_53:
        /*1514*/ 	.byte	0x03, 0x19
        /*1516*/ 	.short	0x0800


	//----- nvinfo : EIATTR_PARAM_CBANK
	.align		4
        /*1518*/ 	.byte	0x04, 0x0a
        /*151a*/ 	.short	(.L_55 - .L_54)
	.align		4
.L_54:
        /*151c*/ 	.word	index@(.nv.constant0._ZN7cutlass13device_kernelINS_4gemm6kernel13GemmUniversalIN4cute5tupleIJiiiiEEENS1_10collective13CollectiveMmaINS1_35MainloopSm100TmaUmmaWarpSpecializedILi52ELi2ELi4ENS5_IJNS4_1CILi2EEENSA_ILi1EEESC_EEEEENS5_IJNSA_ILi128EEESF_NSA_ILi32EEEEEENS_12float_e4m3_tENS5_IJlSC_lEEESI_SJ_NS4_8TiledMMAINS4_8MMA_AtomIJNS4_10MMA_TraitsINS4_25SM100_MMA_F8F6F4_2x1SM_SSEJSI_SI_fSF_SF_NS4_17integral_constantINS4_4UMMA5MajorELSQ_0EEESR_NSO_INSP_7ScaleInELSS_0EEEST_EEEEEENS4_6LayoutINS5_IJSC_SC_SC_EEENS5_IJNSA_ILi0EEESY_SY_EEEEENS5_IJNS4_10UnderscoreES11_S11_EEEEENS4_18SM100_TMA_2SM_LOADENS4_14ComposedLayoutINS4_7SwizzleILi1ELi4ELi3EEENS4_18smem_ptr_flag_bitsILi8EEENSW_INS5_IJNSA_ILi8EEESG_EEENS5_IJSG_SC_EEEEEEEvNS4_8identityES14_S1E_vS1F_EENS_8epilogue10collective18CollectiveEpilogueINS1H_23Sm100TmaWarpSpecializedILi2ELi2ELi32ELb0ELb0EEEJNS5_IJNSA_ILi64EEESF_SG_EEENS5_IJNSW_IS1M_SC_EENSW_INS5_IJSG_SB_EEENS5_IJSC_S1M_EEEEEEEESI_SJ_SI_SJ_NS1H_6fusion15FusionCallbacksIS1L_NS1T_17LinearCombinationISI_fSI_fLNS_15FloatRoundStyleE2EEES1N_S1S_JEEENS4_5SM1004TMEM4LOAD26SM100_TMEM_LOAD_32dp32b32xENS4_13SM90_TMA_LOADES1E_NS4_39AutoVectorizingCopyWithAssumedAlignmentILi128EEENS4_14SM90_TMA_STOREES1E_S25_S25_EEEvvEEEEvNT_6ParamsE)
        /*1520*/ 	.short	0x0380
        /*1522*/ 	.short	0x0800


	//----- nvinfo : EIATTR_SW_WAR
	.align		4
.L_55:
        /*1524*/ 	.byte	0x04, 0x36
        /*1526*/ 	.short	(.L_57 - .L_56)
.L_56:
        /*1528*/ 	.word	0x00000008
.L_57:


//--------------------- .nv.callgraph             --------------------------
	.section	.nv.callgraph,"",@"SHT_CUDA_CALLGRAPH"
	.align	4
	.sectionentsize	8
	.align		4
        /*0000*/ 	.word	0x00000000
	.align		4
        /*0004*/ 	.word	0xffffffff
	.align		4
        /*0008*/ 	.word	index@(_ZN7cutlass13device_kernelINS_4gemm6kernel13GemmUniversalIN4cute5tupleIJiiiiEEENS1_10collective13CollectiveMmaINS1_35MainloopSm100TmaUmmaWarpSpecializedILi52ELi2ELi4ENS5_IJNS4_1CILi2EEENSA_ILi1EEESC_EEEEENS5_IJNSA_ILi128EEESF_NSA_ILi32EEEEEENS_12float_e4m3_tENS5_IJlSC_lEEESI_SJ_NS4_8TiledMMAINS4_8MMA_AtomIJNS4_10MMA_TraitsINS4_25SM100_MMA_F8F6F4_2x1SM_SSEJSI_SI_fSF_SF_NS4_17integral_constantINS4_4UMMA5MajorELSQ_0EEESR_NSO_INSP_7ScaleInELSS_0EEEST_EEEEEENS4_6LayoutINS5_IJSC_SC_SC_EEENS5_IJNSA_ILi0EEESY_SY_EEEEENS5_IJNS4_10UnderscoreES11_S11_EEEEENS4_18SM100_TMA_2SM_LOADENS4_14ComposedLayoutINS4_7SwizzleILi1ELi4ELi3EEENS4_18smem_ptr_flag_bitsILi8EEENSW_INS5_IJNSA_ILi8EEESG_EEENS5_IJSG_SC_EEEEEEEvNS4_8identityES14_S1E_vS1F_EENS_8epilogue10collective18CollectiveEpilogueINS1H_23Sm100TmaWarpSpecializedILi2ELi2ELi32ELb0ELb0EEEJNS5_IJNSA_ILi64EEESF_SG_EEENS5_IJNSW_IS1M_SC_EENSW_INS5_IJSG_SB_EEENS5_IJSC_S1M_EEEEEEEESI_SJ_SI_SJ_NS1H_6fusion15FusionCallbacksIS1L_NS1T_17LinearCombinationISI_fSI_fLNS_15FloatRoundStyleE2EEES1N_S1S_JEEENS4_5SM1004TMEM4LOAD26SM100_TMEM_LOAD_32dp32b32xENS4_13SM90_TMA_LOADES1E_NS4_39AutoVectorizingCopyWithAssumedAlignmentILi128EEENS4_14SM90_TMA_STOREES1E_S25_S25_EEEvvEEEEvNT_6ParamsE)
	.align		4
        /*000c*/ 	.word	index@(__assertfail)
	.align		4
        /*0010*/ 	.word	0x00000000
	.align		4
        /*0014*/ 	.word	0xfffffffe
	.align		4
        /*0018*/ 	.word	0x00000000
	.align		4
        /*001c*/ 	.word	0xfffffffd
	.align		4
        /*0020*/ 	.word	0x00000000
	.align		4
        /*0024*/ 	.word	0xfffffffc


//--------------------- .nv.constant4             --------------------------
	.section	.nv.constant4,"a",@progbits
	.align	8
	.align		8
.nv.constant4:
        /*0000*/ 	.dword	__assertfail
	.align		8
        /*0008*/ 	.dword	__unnamed_1
	.align		8
        /*0010*/ 	.dword	__unnamed_2
	.align		8
        /*0018*/ 	.dword	_ZN39_INTERNAL_92f11946_4_k_cu_9325ef7d_80534cuda3std3__45__cpo5beginE
	.align		8
        /*0020*/ 	.dword	_ZN39_INTERNAL_92f11946_4_k_cu_9325ef7d_80534cuda3std3__45__cpo3endE
	.align		8
        /*0028*/ 	.dword	_ZN39_INTERNAL_92f11946_4_k_cu_9325ef7d_80534cuda3std3__45__cpo6cbeginE
	.align		8
        /*0030*/ 	.dword	_ZN39_INTERNAL_92f11946_4_k_cu_9325ef7d_80534cuda3std3__45__cpo4cendE
	.align		8
        /*0038*/ 	.dword	_ZN39_INTERNAL_92f11946_4_k_cu_9325ef7d_80534cuda3std3__441_GLOBAL__N__92f11946_4_k_cu_9325ef7d_80536ignoreE
	.align		8
        /*0040*/ 	.dword	_ZN39_INTERNAL_92f11946_4_k_cu_9325ef7d_80534cuda3std3__419piecewise_constructE
	.align		8
        /*0048*/ 	.dword	_ZN39_INTERNAL_92f11946_4_k_cu_9325ef7d_80534cuda3std3__48in_placeE
	.align		8
        /*0050*/ 	.dword	_ZN39_INTERNAL_92f11946_4_k_cu_9325ef7d_80534cuda3std6ranges3__45__cpo4swapE
	.align		8
        /*0058*/ 	.dword	_ZN39_INTERNAL_92f11946_4_k_cu_9325ef7d_80534cuda3std6ranges3__45__cpo9iter_moveE
	.align		8
        /*0060*/ 	.dword	_ZN39_INTERNAL_92f11946_4_k_cu_9325ef7d_80534cute7productE
	.align		8
        /*0068*/ 	.dword	_ZN39_INTERNAL_92f11946_4_k_cu_9325ef7d_80534cute1_E
	.align		8
        /*0070*/ 	.dword	$str$25
	.align		8
        /*0078*/ 	.dword	$str$26
	.align		8
        /*0080*/ 	.dword	$str$27
	.align		8
        /*0088*/ 	.dword	$str$28


//--------------------- .text._ZN7cutlass13device_kernelINS_4gemm6kernel13GemmUniversalIN4cute5tupleIJiiiiEEENS1_10collective13CollectiveMmaINS1_35MainloopSm100TmaUmmaWarpSpecializedILi52ELi2ELi4ENS5_IJNS4_1CILi2EEENSA_ILi1EEESC_EEEEENS5_IJNSA_ILi128EEESF_NSA_ILi32EEEEEENS_12float_e4m3_tENS5_IJlSC_lEEESI_SJ_NS4_8TiledMMAINS4_8MMA_AtomIJNS4_10MMA_TraitsINS4_25SM100_MMA_F8F6F4_2x1SM_SSEJSI_SI_fSF_SF_NS4_17integral_constantINS4_4UMMA5MajorELSQ_0EEESR_NSO_INSP_7ScaleInELSS_0EEEST_EEEEEENS4_6LayoutINS5_IJSC_SC_SC_EEENS5_IJNSA_ILi0EEESY_SY_EEEEENS5_IJNS4_10UnderscoreES11_S11_EEEEENS4_18SM100_TMA_2SM_LOADENS4_14ComposedLayoutINS4_7SwizzleILi1ELi4ELi3EEENS4_18smem_ptr_flag_bitsILi8EEENSW_INS5_IJNSA_ILi8EEESG_EEENS5_IJSG_SC_EEEEEEEvNS4_8identityES14_S1E_vS1F_EENS_8epilogue10collective18CollectiveEpilogueINS1H_23Sm100TmaWarpSpecializedILi2ELi2ELi32ELb0ELb0EEEJNS5_IJNSA_ILi64EEESF_SG_EEENS5_IJNSW_IS1M_SC_EENSW_INS5_IJSG_SB_EEENS5_IJSC_S1M_EEEEEEEESI_SJ_SI_SJ_NS1H_6fusion15FusionCallbacksIS1L_NS1T_17LinearCombinationISI_fSI_fLNS_15FloatRoundStyleE2EEES1N_S1S_JEEENS4_5SM1004TMEM4LOAD26SM100_TMEM_LOAD_32dp32b32xENS4_13SM90_TMA_LOADES1E_NS4_39AutoVectorizingCopyWithAssumedAlignmentILi128EEENS4_14SM90_TMA_STOREES1E_S25_S25_EEEvvEEEEvNT_6ParamsE --------------------------
	.section	.text._ZN7cutlass13device_kernelINS_4gemm6kernel13GemmUniversalIN4cute5tupleIJiiiiEEENS1_10collective13CollectiveMmaINS1_35MainloopSm100TmaUmmaWarpSpecializedILi52ELi2ELi4ENS5_IJNS4_1CILi2EEENSA_ILi1EEESC_EEEEENS5_IJNSA_ILi128EEESF_NSA_ILi32EEEEEENS_12float_e4m3_tENS5_IJlSC_lEEESI_SJ_NS4_8TiledMMAINS4_8MMA_AtomIJNS4_10MMA_TraitsINS4_25SM100_MMA_F8F6F4_2x1SM_SSEJSI_SI_fSF_SF_NS4_17integral_constantINS4_4UMMA5MajorELSQ_0EEESR_NSO_INSP_7ScaleInELSS_0EEEST_EEEEEENS4_6LayoutINS5_IJSC_SC_SC_EEENS5_IJNSA_ILi0EEESY_SY_EEEEENS5_IJNS4_10UnderscoreES11_S11_EEEEENS4_18SM100_TMA_2SM_LOADENS4_14ComposedLayoutINS4_7SwizzleILi1ELi4ELi3EEENS4_18smem_ptr_flag_bitsILi8EEENSW_INS5_IJNSA_ILi8EEESG_EEENS5_IJSG_SC_EEEEEEEvNS4_8identityES14_S1E_vS1F_EENS_8epilogue10collective18CollectiveEpilogueINS1H_23Sm100TmaWarpSpecializedILi2ELi2ELi32ELb0ELb0EEEJNS5_IJNSA_ILi64EEESF_SG_EEENS5_IJNSW_IS1M_SC_EENSW_INS5_IJSG_SB_EEENS5_IJSC_S1M_EEEEEEEESI_SJ_SI_SJ_NS1H_6fusion15FusionCallbacksIS1L_NS1T_17LinearCombinationISI_fSI_fLNS_15FloatRoundStyleE2EEES1N_S1S_JEEENS4_5SM1004TMEM4LOAD26SM100_TMEM_LOAD_32dp32b32xENS4_13SM90_TMA_LOADES1E_NS4_39AutoVectorizingCopyWithAssumedAlignmentILi128EEENS4_14SM90_TMA_STOREES1E_S25_S25_EEEvvEEEEvNT_6ParamsE,"ax",@progbits
	.align	128
.text._ZN7cutlass13device_kernelINS_4gemm6kernel13GemmUniversalIN4cute5tupleIJiiiiEEENS1_10collective13CollectiveMmaINS1_35MainloopSm100TmaUmmaWarpSpecializedILi52ELi2ELi4ENS5_IJNS4_1CILi2EEENSA_ILi1EEESC_EEEEENS5_IJNSA_ILi128EEESF_NSA_ILi32EEEEEENS_12float_e4m3_tENS5_IJlSC_lEEESI_SJ_NS4_8TiledMMAINS4_8MMA_AtomIJNS4_10MMA_TraitsINS4_25SM100_MMA_F8F6F4_2x1SM_SSEJSI_SI_fSF_SF_NS4_17integral_constantINS4_4UMMA5MajorELSQ_0EEESR_NSO_INSP_7ScaleInELSS_0EEEST_EEEEEENS4_6LayoutINS5_IJSC_SC_SC_EEENS5_IJNSA_ILi0EEESY_SY_EEEEENS5_IJNS4_10UnderscoreES11_S11_EEEEENS4_18SM100_TMA_2SM_LOADENS4_14ComposedLayoutINS4_7SwizzleILi1ELi4ELi3EEENS4_18smem_ptr_flag_bitsILi8EEENSW_INS5_IJNSA_ILi8EEESG_EEENS5_IJSG_SC_EEEEEEEvNS4_8identityES14_S1E_vS1F_EENS_8epilogue10collective18CollectiveEpilogueINS1H_23Sm100TmaWarpSpecializedILi2ELi2ELi32ELb0ELb0EEEJNS5_IJNSA_ILi64EEESF_SG_EEENS5_IJNSW_IS1M_SC_EENSW_INS5_IJSG_SB_EEENS5_IJSC_S1M_EEEEEEEESI_SJ_SI_SJ_NS1H_6fusion15FusionCallbacksIS1L_NS1T_17LinearCombinationISI_fSI_fLNS_15FloatRoundStyleE2EEES1N_S1S_JEEENS4_5SM1004TMEM4LOAD26SM100_TMEM_LOAD_32dp32b32xENS4_13SM90_TMA_LOADES1E_NS4_39AutoVectorizingCopyWithAssumedAlignmentILi128EEENS4_14SM90_TMA_STOREES1E_S25_S25_EEEvvEEEEvNT_6ParamsE:
        .type           _ZN7cutlass13device_kernelINS_4gemm6kernel13GemmUniversalIN4cute5tupleIJiiiiEEENS1_10collective13CollectiveMmaINS1_35MainloopSm100TmaUmmaWarpSpecializedILi52ELi2ELi4ENS5_IJNS4_1CILi2EEENSA_ILi1EEESC_EEEEENS5_IJNSA_ILi128EEESF_NSA_ILi32EEEEEENS_12float_e4m3_tENS5_IJlSC_lEEESI_SJ_NS4_8TiledMMAINS4_8MMA_AtomIJNS4_10MMA_TraitsINS4_25SM100_MMA_F8F6F4_2x1SM_SSEJSI_SI_fSF_SF_NS4_17integral_constantINS4_4UMMA5MajorELSQ_0EEESR_NSO_INSP_7ScaleInELSS_0EEEST_EEEEEENS4_6LayoutINS5_IJSC_SC_SC_EEENS5_IJNSA_ILi0EEESY_SY_EEEEENS5_IJNS4_10UnderscoreES11_S11_EEEEENS4_18SM100_TMA_2SM_LOADENS4_14ComposedLayoutINS4_7SwizzleILi1ELi4ELi3EEENS4_18smem_ptr_flag_bitsILi8EEENSW_INS5_IJNSA_ILi8EEESG_EEENS5_IJSG_SC_EEEEEEEvNS4_8identityES14_S1E_vS1F_EENS_8epilogue10collective18CollectiveEpilogueINS1H_23Sm100TmaWarpSpecializedILi2ELi2ELi32ELb0ELb0EEEJNS5_IJNSA_ILi64EEESF_SG_EEENS5_IJNSW_IS1M_SC_EENSW_INS5_IJSG_SB_EEENS5_IJSC_S1M_EEEEEEEESI_SJ_SI_SJ_NS1H_6fusion15FusionCallbacksIS1L_NS1T_17LinearCombinationISI_fSI_fLNS_15FloatRoundStyleE2EEES1N_S1S_JEEENS4_5SM1004TMEM4LOAD26SM100_TMEM_LOAD_32dp32b32xENS4_13SM90_TMA_LOADES1E_NS4_39AutoVectorizingCopyWithAssumedAlignmentILi128EEENS4_14SM90_TMA_STOREES1E_S25_S25_EEEvvEEEEvNT_6ParamsE,@function
        .size           _ZN7cutlass13device_kernelINS_4gemm6kernel13GemmUniversalIN4cute5tupleIJiiiiEEENS1_10collective13CollectiveMmaINS1_35MainloopSm100TmaUmmaWarpSpecializedILi52ELi2ELi4ENS5_IJNS4_1CILi2EEENSA_ILi1EEESC_EEEEENS5_IJNSA_ILi128EEESF_NSA_ILi32EEEEEENS_12float_e4m3_tENS5_IJlSC_lEEESI_SJ_NS4_8TiledMMAINS4_8MMA_AtomIJNS4_10MMA_TraitsINS4_25SM100_MMA_F8F6F4_2x1SM_SSEJSI_SI_fSF_SF_NS4_17integral_constantINS4_4UMMA5MajorELSQ_0EEESR_NSO_INSP_7ScaleInELSS_0EEEST_EEEEEENS4_6LayoutINS5_IJSC_SC_SC_EEENS5_IJNSA_ILi0EEESY_SY_EEEEENS5_IJNS4_10UnderscoreES11_S11_EEEEENS4_18SM100_TMA_2SM_LOADENS4_14ComposedLayoutINS4_7SwizzleILi1ELi4ELi3EEENS4_18smem_ptr_flag_bitsILi8EEENSW_INS5_IJNSA_ILi8EEESG_EEENS5_IJSG_SC_EEEEEEEvNS4_8identityES14_S1E_vS1F_EENS_8epilogue10collective18CollectiveEpilogueINS1H_23Sm100TmaWarpSpecializedILi2ELi2ELi32ELb0ELb0EEEJNS5_IJNSA_ILi64EEESF_SG_EEENS5_IJNSW_IS1M_SC_EENSW_INS5_IJSG_SB_EEENS5_IJSC_S1M_EEEEEEEESI_SJ_SI_SJ_NS1H_6fusion15FusionCallbacksIS1L_NS1T_17LinearCombinationISI_fSI_fLNS_15FloatRoundStyleE2EEES1N_S1S_JEEENS4_5SM1004TMEM4LOAD26SM100_TMEM_LOAD_32dp32b32xENS4_13SM90_TMA_LOADES1E_NS4_39AutoVectorizingCopyWithAssumedAlignmentILi128EEENS4_14SM90_TMA_STOREES1E_S25_S25_EEEvvEEEEvNT_6ParamsE,(.L_x_308 - _ZN7cutlass13device_kernelINS_4gemm6kernel13GemmUniversalIN4cute5tupleIJiiiiEEENS1_10collective13CollectiveMmaINS1_35MainloopSm100TmaUmmaWarpSpecializedILi52ELi2ELi4ENS5_IJNS4_1CILi2EEENSA_ILi1EEESC_EEEEENS5_IJNSA_ILi128EEESF_NSA_ILi32EEEEEENS_12float_e4m3_tENS5_IJlSC_lEEESI_SJ_NS4_8TiledMMAINS4_8MMA_AtomIJNS4_10MMA_TraitsINS4_25SM100_MMA_F8F6F4_2x1SM_SSEJSI_SI_fSF_SF_NS4_17integral_constantINS4_4UMMA5MajorELSQ_0EEESR_NSO_INSP_7ScaleInELSS_0EEEST_EEEEEENS4_6LayoutINS5_IJSC_SC_SC_EEENS5_IJNSA_ILi0EEESY_SY_EEEEENS5_IJNS4_10UnderscoreES11_S11_EEEEENS4_18SM100_TMA_2SM_LOADENS4_14ComposedLayoutINS4_7SwizzleILi1ELi4ELi3EEENS4_18smem_ptr_flag_bitsILi8EEENSW_INS5_IJNSA_ILi8EEESG_EEENS5_IJSG_SC_EEEEEEEvNS4_8identityES14_S1E_vS1F_EENS_8epilogue10collective18CollectiveEpilogueINS1H_23Sm100TmaWarpSpecializedILi2ELi2ELi32ELb0ELb0EEEJNS5_IJNSA_ILi64EEESF_SG_EEENS5_IJNSW_IS1M_SC_EENSW_INS5_IJSG_SB_EEENS5_IJSC_S1M_EEEEEEEESI_SJ_SI_SJ_NS1H_6fusion15FusionCallbacksIS1L_NS1T_17LinearCombinationISI_fSI_fLNS_15FloatRoundStyleE2EEES1N_S1S_JEEENS4_5SM1004TMEM4LOAD26SM100_TMEM_LOAD_32dp32b32xENS4_13SM90_TMA_LOADES1E_NS4_39AutoVectorizingCopyWithAssumedAlignmentILi128EEENS4_14SM90_TMA_STOREES1E_S25_S25_EEEvvEEEEvNT_6ParamsE)
        .other          _ZN7cutlass13device_kernelINS_4gemm6kernel13GemmUniversalIN4cute5tupleIJiiiiEEENS1_10collective13CollectiveMmaINS1_35MainloopSm100TmaUmmaWarpSpecializedILi52ELi2ELi4ENS5_IJNS4_1CILi2EEENSA_ILi1EEESC_EEEEENS5_IJNSA_ILi128EEESF_NSA_ILi32EEEEEENS_12float_e4m3_tENS5_IJlSC_lEEESI_SJ_NS4_8TiledMMAINS4_8MMA_AtomIJNS4_10MMA_TraitsINS4_25SM100_MMA_F8F6F4_2x1SM_SSEJSI_SI_fSF_SF_NS4_17integral_constantINS4_4UMMA5MajorELSQ_0EEESR_NSO_INSP_7ScaleInELSS_0EEEST_EEEEEENS4_6LayoutINS5_IJSC_SC_SC_EEENS5_IJNSA_ILi0EEESY_SY_EEEEENS5_IJNS4_10UnderscoreES11_S11_EEEEENS4_18SM100_TMA_2SM_LOADENS4_14ComposedLayoutINS4_7SwizzleILi1ELi4ELi3EEENS4_18smem_ptr_flag_bitsILi8EEENSW_INS5_IJNSA_ILi8EEESG_EEENS5_IJSG_SC_EEEEEEEvNS4_8identityES14_S1E_vS1F_EENS_8epilogue10collective18CollectiveEpilogueINS1H_23Sm100TmaWarpSpecializedILi2ELi2ELi32ELb0ELb0EEEJNS5_IJNSA_ILi64EEESF_SG_EEENS5_IJNSW_IS1M_SC_EENSW_INS5_IJSG_SB_EEENS5_IJSC_S1M_EEEEEEEESI_SJ_SI_SJ_NS1H_6fusion15FusionCallbacksIS1L_NS1T_17LinearCombinationISI_fSI_fLNS_15FloatRoundStyleE2EEES1N_S1S_JEEENS4_5SM1004TMEM4LOAD26SM100_TMEM_LOAD_32dp32b32xENS4_13SM90_TMA_LOADES1E_NS4_39AutoVectorizingCopyWithAssumedAlignmentILi128EEENS4_14SM90_TMA_STOREES1E_S25_S25_EEEvvEEEEvNT_6ParamsE,@"STO_CUDA_ENTRY STV_DEFAULT"
_ZN7cutlass13device_kernelINS_4gemm6kernel13GemmUniversalIN4cute5tupleIJiiiiEEENS1_10collective13CollectiveMmaINS1_35MainloopSm100TmaUmmaWarpSpecializedILi52ELi2ELi4ENS5_IJNS4_1CILi2EEENSA_ILi1EEESC_EEEEENS5_IJNSA_ILi128EEESF_NSA_ILi32EEEEEENS_12float_e4m3_tENS5_IJlSC_lEEESI_SJ_NS4_8TiledMMAINS4_8MMA_AtomIJNS4_10MMA_TraitsINS4_25SM100_MMA_F8F6F4_2x1SM_SSEJSI_SI_fSF_SF_NS4_17integral_constantINS4_4UMMA5MajorELSQ_0EEESR_NSO_INSP_7ScaleInELSS_0EEEST_EEEEEENS4_6LayoutINS5_IJSC_SC_SC_EEENS5_IJNSA_ILi0EEESY_SY_EEEEENS5_IJNS4_10UnderscoreES11_S11_EEEEENS4_18SM100_TMA_2SM_LOADENS4_14ComposedLayoutINS4_7SwizzleILi1ELi4ELi3EEENS4_18smem_ptr_flag_bitsILi8EEENSW_INS5_IJNSA_ILi8EEESG_EEENS5_IJSG_SC_EEEEEEEvNS4_8identityES14_S1E_vS1F_EENS_8epilogue10collective18CollectiveEpilogueINS1H_23Sm100TmaWarpSpecializedILi2ELi2ELi32ELb0ELb0EEEJNS5_IJNSA_ILi64EEESF_SG_EEENS5_IJNSW_IS1M_SC_EENSW_INS5_IJSG_SB_EEENS5_IJSC_S1M_EEEEEEEESI_SJ_SI_SJ_NS1H_6fusion15FusionCallbacksIS1L_NS1T_17LinearCombinationISI_fSI_fLNS_15FloatRoundStyleE2EEES1N_S1S_JEEENS4_5SM1004TMEM4LOAD26SM100_TMEM_LOAD_32dp32b32xENS4_13SM90_TMA_LOADES1E_NS4_39AutoVectorizingCopyWithAssumedAlignmentILi128EEENS4_14SM90_TMA_STOREES1E_S25_S25_EEEvvEEEEvNT_6ParamsE:
[----:B------:R-:W1:Y:S01]  /*0000*/  LDC R1, c[0x0][0x37c] ;  /* 0x0000df00ff017b82 */ /* 0x000e620000000800 */
[----:B------:R-:W2:Y:S01]  /*0010*/  S2R R109, SR_TID.X ;  /* 0x00000000006d7919 */ /* 0x000ea20000002100 */
[----:B------:R-:W3:Y:S06]  /*0020*/  LDCU.64 UR6, c[0x0][0x890] ;  /* 0x00011200ff0677ac */ /* 0x000eec0008000a00 */
[----:B------:R-:W4:Y:S01]  /*0030*/  S2UR UR37, SR_CgaCtaId ;  /* 0x00000000002579c3 */ /* 0x000f220000008800 */
[----:B------:R-:W-:Y:S02]  /*0040*/  PRMT R95, RZ, 0x7610, R95 ;  /* 0x00007610ff5f7816 */ /* 0x000fe4000000005f */
[----:B------:R-:W-:Y:S01]  /*0050*/  ELECT P1, URZ, PT ;  /* 0x0000000000ff782f */ /* 0x000fe20003820000 */
[----:B------:R-:W1:Y:S01]  /*0060*/  LDCU.64 UR46, c[0x0][0x358] ;  /* 0x00006b00ff2e77ac */ /* 0x000e620008000a00 */
[----:B---3--:R-:W-:-:S04]  /*0070*/  UISETP.NE.U32.AND UP0, UPT, UR6, URZ, UPT ;  /* 0x000000ff0600728c */ /* 0x008fc8000bf05070 */
[----:B------:R-:W-:Y:S02]  /*0080*/  UISETP.NE.AND.EX UP0, UPT, UR7, URZ, UPT, UP0 ;  /* 0x000000ff0700728c */ /* 0x000fe4000bf05300 */
[----:B----4-:R-:W-:Y:S02]  /*0090*/  ULOP3.LUT UR5, UR37, 0x1, URZ, 0xc0, !UPT ;  /* 0x0000000125057892 */ /* 0x010fe4000f8ec0ff */
[----:B------:R-:W-:Y:S01]  /*00a0*/  ULOP3.LUT UR4, UR37, 0x1, URZ, 0x3c, !UPT ;  /* 0x0000000125047892 */ /* 0x000fe2000f8e3cff */
[----:B--2---:R-:W-:-:S05]  /*00b0*/  SHF.R.U32.HI R102, RZ, 0x5, R109 ;  /* 0x00000005ff667819 */ /* 0x004fca000001166d */
[----:B------:R-:W2:Y:S02]  /*00c0*/  SHFL.IDX PT, R0, R102, RZ, 0x1f ;  /* 0x00001fff66007589 */ /* 0x000ea400000e0000 */
[----:B--2---:R-:W-:Y:S01]  /*00d0*/  R2UR UR10, R0 ;  /* 0x00000000000a72ca */ /* 0x004fe200000e0000 */
[----:B-1----:R-:W-:-:S14]  /*00e0*/  BRA.U UP0, `(.L_x_0) ;  /* 0x00000001002c7547 */ /* 0x002fdc000b800000 */
[----:B------:R-:W1:Y:S02]  /*00f0*/  LDCU.64 UR8, c[0x0][0x888] ;  /* 0x00011100ff0877ac */ /* 0x000e640008000a00 */
[----:B-1----:R-:W-:-:S04]  /*0100*/  UISETP.NE.U32.AND UP0, UPT, UR8, URZ, UPT ;  /* 0x000000ff0800728c */ /* 0x002fc8000bf05070 */
[----:B------:R-:W-:-:S09]  /*0110*/  UISETP.NE.AND.EX UP0, UPT, UR9, URZ, UPT, UP0 ;  /* 0x000000ff0900728c */ /* 0x000fd2000bf05300 */
[----:B------:R-:W-:Y:S05]  /*0120*/  BRA.U !UP0, `(.L_x_1) ;  /* 0x0000000108107547 */ /* 0x000fea000b800000 */
[----:B------:R-:W1:Y:S02]  /*0130*/  LDC.64 R2, c[0x0][0x888] ;  /* 0x00022200ff027b82 */ /* 0x000e640000000a00 */
[----:B-1----:R1:W5:Y:S01]  /*0140*/  LDG.E R49, desc[UR46][R2.64] ;  /* 0x0000002e02317981 */ /* 0x002362000c1e1900 */
[----:B------:R-:W-:Y:S01]  /*0150*/  HFMA2 R95, -RZ, RZ, 0, 5.9604644775390625e-08 ;  /* 0x00000001ff5f7431 */ /* 0x000fe200000001ff */
[----:B------:R-:W-:Y:S05]  /*0160*/  BRA `(.L_x_0) ;  /* 0x00000000000c7947 */ /* 0x000fea0003800000 */
.L_x_1:
[----:B------:R-:W1:Y:S01]  /*0170*/  LDCU UR8, c[0x0][0x880] ;  /* 0x00011000ff0877ac */ /* 0x000e620008000800 */
[----:B------:R-:W-:Y:S01]  /*0180*/  HFMA2 R95, -RZ, RZ, 0, 5.9604644775390625e-08 ;  /* 0x00000001ff5f7431 */ /* 0x000fe200000001ff */
[----:B-1----:R-:W-:-:S07]  /*0190*/  MOV R49, UR8 ;  /* 0x0000000800317c02 */ /* 0x002fce0008000f00 */
.L_x_0:
[----:B------:R-:W2:Y:S02]  /*01a0*/  LDCU.64 UR8, c[0x0][0x8b0] ;  /* 0x00011600ff0877ac */ /* 0x000ea40008000a00 */
[----:B--2---:R-:W-:-:S04]  /*01b0*/  UISETP.NE.U32.AND UP0, UPT, UR8, URZ, UPT ;  /* 0x000000ff0800728c */ /* 0x004fc8000bf05070 */
[----:B------:R-:W-:-:S09]  /*01c0*/  UISETP.NE.AND.EX UP0, UPT, UR9, URZ, UPT, UP0 ;  /* 0x000000ff0900728c */ /* 0x000fd2000bf05300 */
[----:B------:R-:W-:Y:S05]  /*01d0*/  BRA.U UP0, `(.L_x_2) ;  /* 0x0000000100247547 */ /* 0x000fea000b800000 */
[----:B------:R-:W2:Y:S02]  /*01e0*/  LDCU.64 UR8, c[0x0][0x8a8] ;  /* 0x00011500ff0877ac */ /* 0x000ea40008000a00 */
[----:B--2---:R-:W-:-:S04]  /*01f0*/  UISETP.NE.U32.AND UP0, UPT, UR8, URZ, UPT ;  /* 0x000000ff0800728c */ /* 0x004fc8000bf05070 */
[----:B------:R-:W-:-:S09]  /*0200*/  UISETP.NE.AND.EX UP0, UPT, UR9, URZ, UPT, UP0 ;  /* 0x000000ff0900728c */ /* 0x000fd2000bf05300 */
[----:B------:R-:W-:Y:S05]  /*0210*/  BRA.U !UP0, `(.L_x_3) ;  /* 0x00000001080c7547 */ /* 0x000fea000b800000 */
[----:B------:R-:W2:Y:S02]  /*0220*/  LDC.64 R46, c[0x0][0x8a8] ;  /* 0x00022a00ff2e7b82 */ /* 0x000ea40000000a00 */
[----:B--2---:R2:W5:Y:S01]  /*0230*/  LDG.E R46, desc[UR46][R46.64] ;  /* 0x0000002e2e2e7981 */ /* 0x004562000c1e1900 */
[----:B------:R-:W-:Y:S05]  /*0240*/  BRA `(.L_x_2) ;  /* 0x0000000000087947 */ /* 0x000fea0003800000 */
.L_x_3:
[----:B------:R-:W2:Y:S02]  /*0250*/  LDCU UR8, c[0x0][0x8a0] ;  /* 0x00011400ff0877ac */ /* 0x000ea40008000800 */
[----:B--2---:R-:W-:Y:S02]  /*0260*/  MOV R46, UR8 ;  /* 0x00000008002e7c02 */ /* 0x004fe40008000f00 */
.L_x_2:
[----:B------:R-:W-:Y:S01]  /*0270*/  IMAD.U32 R0, RZ, RZ, UR10 ;  /* 0x0000000aff007e24 */ /* 0x000fe2000f8e00ff */
[----:B------:R-:W-:Y:S04]  /*0280*/  BSSY.RECONVERGENT B0, `(.L_x_4) ;  /* 0x000000c000007945 */ /* 0x000fe80003800200 */
[C---:B------:R-:W-:Y:S02]  /*0290*/  ISETP.NE.OR P2, PT, R0.reuse, 0x1, !P1 ;  /* 0x000000010000780c */ /* 0x040fe40004f45670 */
[----:B------:R-:W-:-:S11]  /*02a0*/  ISETP.NE.OR P0, PT, R0, 0x3, !P1 ;  /* 0x000000030000780c */ /* 0x000fd60004f05670 */
[----:B------:R-:W-:Y:S05]  /*02b0*/  @P2 BRA `(.L_x_5) ;  /* 0x0000000000202947 */ /* 0x000fea0003800000 */
[----:B------:R-:W3:Y:S02]  /*02c0*/  LDCU.64 UR8, c[0x0][0x348] ;  /* 0x00006900ff0877ac */ /* 0x000ee40008000a00 */
[----:B---3--:R-:W-:Y:S02]  /*02d0*/  UIADD3 UR12, UP1, UPT, UR8, 0x80, URZ ;  /* 0x00000080080c7890 */ /* 0x008fe4000ff3e0ff */
[----:B------:R-:W-:Y:S02]  /*02e0*/  UIADD3 UR8, UP0, UPT, UR8, 0x180, URZ ;  /* 0x0000018008087890 */ /* 0x000fe4000ff1e0ff */
[----:B------:R-:W-:Y:S02]  /*02f0*/  UIADD3.X UR13, UPT, UPT, URZ, UR9, URZ, UP1, !UPT ;  /* 0x00000009ff0d7290 */ /* 0x000fe40008ffe4ff */
[----:B------:R-:W-:-:S07]  /*0300*/  UIADD3.X UR9, UPT, UPT, URZ, UR9, URZ, UP0, !UPT ;  /* 0x00000009ff097290 */ /* 0x000fce00087fe4ff */
[----:B------:R3:W-:Y:S02]  /*0310*/  UTMACCTL.PF [UR12] ;  /* 0x000000000c0079b9 */ /* 0x0007e40008040000 */
[----:B------:R3:W-:Y:S02]  /*0320*/  UTMACCTL.PF [UR8] ;  /* 0x00000000080079b9 */ /* 0x0007e40008040000 */
[----:B---3--:R-:W-:Y:S01]  /*0330*/  NOP ;  /* 0x0000000000007918 */ /* 0x008fe20000000000 */
.L_x_5:
[----:B------:R-:W-:Y:S05]  /*0340*/  BSYNC.RECONVERGENT B0 ;  /* 0x0000000000007941 */ /* 0x000fea0003800200 */
.L_x_4:
[----:B------:R-:W-:Y:S04]  /*0350*/  BSSY.RECONVERGENT B0, `(.L_x_6) ;  /* 0x000000a000007945 */ /* 0x000fe80003800200 */
        /* <DEDUP_REMOVED lines=9> */
.L_x_7:
[----:B------:R-:W-:Y:S05]  /*03f0*/  BSYNC.RECONVERGENT B0 ;  /* 0x0000000000007941 */ /* 0x000fea0003800200 */
.L_x_6:
[----:B------:R-:W3:Y:S01]  /*0400*/  LDCU.64 UR8, c[0x0][0x888] ;  /* 0x00011100ff0877ac */ /* 0x000ee20008000a00 */
[----:B------:R-:W-:Y:S02]  /*0410*/  UISETP.EQ.U32.AND UP1, UPT, UR6, URZ, UPT ;  /* 0x000000ff0600728c */ /* 0x000fe4000bf22070 */
[----:B------:R-:W-:Y:S02]  /*0420*/  UPLOP3.LUT UP5, UPT, UPT, UPT, UPT, 0x80, 0x8 ;  /* 0x000000000008789c */ /* 0x000fe40003faf070 */
[----:B---3--:R-:W-:-:S04]  /*0430*/  UISETP.NE.U32.AND UP0, UPT, UR8, URZ, UPT ;  /* 0x000000ff0800728c */ /* 0x008fc8000bf05070 */
[----:B------:R-:W-:-:S04]  /*0440*/  UISETP.NE.AND.EX UP0, UPT, UR9, URZ, UPT, UP0 ;  /* 0x000000ff0900728c */ /* 0x000fc8000bf05300 */
[----:B------:R-:W-:-:S04]  /*0450*/  UISETP.EQ.OR.EX UP2, UPT, UR7, URZ, !UP0, UP1 ;  /* 0x000000ff0700728c */ /* 0x000fc8000c742710 */
[----:B------:R-:W-:-:S05]  /*0460*/  UP2UR UR50, UPR, URZ, 0x4 ;  /* 0x00000004ff327883 */ /* 0x000fca0008000000 */
[----:B------:R-:W-:Y:S07]  /*0470*/  BRA.U !UP2, `(.L_x_8) ;  /* 0x000000010a207547 */ /* 0x000fee000b800000 */
[----:B------:R-:W-:Y:S01]  /*0480*/  UISETP.NE.U32.AND UP2, UPT, UR6, URZ, UPT ;  /* 0x000000ff0600728c */ /* 0x000fe2000bf45070 */
[----:B-----5:R-:W-:Y:S01]  /*0490*/  FSETP.NEU.AND P0, PT, R49, RZ, PT ;  /* 0x000000ff3100720b */ /* 0x020fe20003f0d000 */
[----:B------:R-:W-:Y:S02]  /*04a0*/  USEL UR6, URZ, 0xffffffff, UP0 ;  /* 0xffffffffff067887 */ /* 0x000fe40008000000 */
[----:B------:R-:W-:-:S10]  /*04b0*/  UISETP.NE.AND.EX UP2, UPT, UR7, URZ, UPT, UP2 ;  /* 0x000000ff0700728c */ /* 0x000fd4000bf45320 */
[----:B------:R-:W-:Y:S01]  /*04c0*/  VOTEU.ANY UP1, P0 ;  /* 0x0000000000ff7886 */ /* 0x000fe20000020100 */
[----:B------:R-:W-:-:S04]  /*04d0*/  @!UP2 USEL UR6, URZ, 0xffffffff, UP1 ;  /* 0xffffffffff06a887 */ /* 0x000fc80008800000 */
[----:B------:R-:W-:-:S04]  /*04e0*/  ULOP3.LUT UR6, UR6, 0x1, URZ, 0xc0, !UPT ;  /* 0x0000000106067892 */ /* 0x000fc8000f8ec0ff */
[----:B------:R-:W-:-:S11]  /*04f0*/  UISETP.NE.U32.AND UP5, UPT, UR6, 0x1, UPT ;  /* 0x000000010600788c */ /* 0x000fd6000bfa5070 */
.L_x_8:
[----:B------:R-:W3:Y:S01]  /*0500*/  SHFL.IDX PT, R0, R102, RZ, 0x1f ;  /* 0x00001fff66007589 */ /* 0x000ee200000e0000 */
[----:B------:R-:W-:-:S04]  /*0510*/  UISETP.NE.AND UP1, UPT, UR10, 0x2, UPT ;  /* 0x000000020a00788c */ /* 0x000fc8000bf25270 */
[----:B------:R-:W-:Y:S02]  /*0520*/  UISETP.EQ.AND UP2, UPT, UR5, URZ, !UP1 ;  /* 0x000000ff0500728c */ /* 0x000fe4000cf42270 */
[----:B------:R-:W-:-:S04]  /*0530*/  USEL UR6, URZ, 0x1, UP1 ;  /* 0x00000001ff067887 */ /* 0x000fc80008800000 */
[----:B------:R-:W-:Y:S02]  /*0540*/  PLOP3.LUT P5, PT, P1, PT, UP2, 0x80, 0x8 ;  /* 0x000000000008781c */ /* 0x000fe40000faf028 */
[----:B---3--:R-:W-:-:S13]  /*0550*/  ISETP.NE.AND P0, PT, R0, RZ, PT ;  /* 0x000000ff0000720c */ /* 0x008fda0003f05270 */
[----:B------:R-:W-:Y:S05]  /*0560*/  @P0 BRA `(.L_x_9) ;  /* 0x0000000400d00947 */ /* 0x000fea0003800000 */
[----:B------:R-:W-:Y:S01]  /*0570*/  ELECT P0, URZ, PT ;  /* 0x0000000000ff782f */ /* 0x000fe20003800000 */
[----:B------:R-:W-:-:S12]  /*0580*/  BSSY.RECONVERGENT B0, `(.L_x_9) ;  /* 0x0000072000007945 */ /* 0x000fd80003800200 */
[----:B------:R-:W-:Y:S05]  /*0590*/  @!P0 BRA `(.L_x_10) ;  /* 0x0000000400c08947 */ /* 0x000fea0003800000 */
[----:B------:R-:W-:Y:S01]  /*05a0*/  UMOV UR8, 0x400 ;  /* 0x0000040000087882 */ /* 0x000fe20000000000 */
[----:B------:R-:W-:Y:S01]  /*05b0*/  UMOV UR7, 0x1 ;  /* 0x0000000100077882 */ /* 0x000fe20000000000 */
[----:B------:R-:W-:Y:S02]  /*05c0*/  ULEA UR8, UR37, UR8, 0x18 ;  /* 0x0000000825087291 */ /* 0x000fe4000f8ec0ff */
[----:B------:R-:W-:-:S04]  /*05d0*/  UIADD3 UR12, UPT, UPT, -UR7, 0x100000, URZ ;  /* 0x00100000070c7890 */ /* 0x000fc8000fffe1ff */
[----:B------:R-:W-:Y:S02]  /*05e0*/  USHF.L.U32 UR13, UR12, 0xb, URZ ;  /* 0x0000000b0c0d7899 */ /* 0x000fe400080006ff */
[----:B------:R-:W-:Y:S01]  /*05f0*/  USHF.L.U32 UR12, UR12, 0x1, URZ ;  /* 0x000000010c0c7899 */ /* 0x000fe200080006ff */
[----:B------:R-:W3:Y:S11]  /*0600*/  FENCE.VIEW.ASYNC.S ;  /* 0x00000000000073c6 */ /* 0x000ef60000000000 */
[----:B---3--:R3:W4:Y:S01]  /*0610*/  SYNCS.EXCH.64 URZ, [UR8], UR12 ;  /* 0x0000000c08ff75b2 */ /* 0x0087220008000100 */
[----:B------:R3:W1:Y:S01]  /*0620*/  SYNCS.EXCH.64 URZ, [UR8+0x1a0], UR12 ;  /* 0x0001a00c08ff75b2 */ /* 0x0006620008000100 */
        /* <DEDUP_REMOVED lines=101> */
[----:B------:R3:W1:Y:S02]  /*0c80*/  SYNCS.EXCH.64 URZ, [UR8+0x338], UR12 ;  /* 0x0003380c08ff75b2 */ /* 0x0006640008000100 */
[----:B---34-:R-:W-:Y:S01]  /*0c90*/  NOP ;  /* 0x0000000000007918 */ /* 0x018fe20000000000 */
.L_x_10:
[----:B------:R-:W-:Y:S05]  /*0ca0*/  BSYNC.RECONVERGENT B0 ;  /* 0x0000000000007941 */ /* 0x000fea0003800200 */
.L_x_9:
[----:B------:R-:W3:Y:S01]  /*0cb0*/  SHFL.IDX PT, R0, R102, RZ, 0x1f ;  /* 0x00001fff66007589 */ /* 0x000ee200000e0000 */
[----:B------:R-:W-:Y:S01]  /*0cc0*/  NOP ;  /* 0x0000000000007918 */ /* 0x000fe20000000000 */
[----:B---3--:R-:W-:-:S13]  /*0cd0*/  ISETP.NE.AND P0, PT, R0, 0x1, PT ;  /* 0x000000010000780c */ /* 0x008fda0003f05270 */
[----:B------:R-:W-:Y:S05]  /*0ce0*/  @P0 BRA `(.L_x_11) ;  /* 0x0000000000440947 */ /* 0x000fea0003800000 */
[----:B------:R-:W-:Y:S01]  /*0cf0*/  UMOV UR9, 0x400 ;  /* 0x0000040000097882 */ /* 0x000fe20000000000 */
[----:B------:R-:W-:Y:S01]  /*0d00*/  UMOV UR8, 0x20 ;  /* 0x0000002000087882 */ /* 0x000fe20000000000 */
[----:B------:R-:W-:Y:S01]  /*0d10*/  UMOV UR7, 0x80 ;  /* 0x0000008000077882 */ /* 0x000fe20000000000 */
[----:B------:R-:W-:Y:S02]  /*0d20*/  ULEA UR9, UR37, UR9, 0x18 ;  /* 0x0000000925097291 */ /* 0x000fe4000f8ec0ff */
[----:B------:R-:W-:-:S04]  /*0d30*/  UIADD3 UR12, UPT, UPT, -UR8, 0x100000, URZ ;  /* 0x00100000080c7890 */ /* 0x000fc8000fffe1ff */
[----:B------:R-:W-:Y:S02]  /*0d40*/  USHF.L.U32 UR13, UR12, 0xb, URZ ;  /* 0x0000000b0c0d7899 */ /* 0x000fe400080006ff */
[----:B------:R-:W-:Y:S02]  /*0d50*/  USHF.L.U32 UR12, UR12, 0x1, URZ ;  /* 0x000000010c0c7899 */ /* 0x000fe400080006ff */
[----:B------:R-:W-:-:S04]  /*0d60*/  UIADD3 UR14, UPT, UPT, -UR7, 0x100000, URZ ;  /* 0x00100000070e7890 */ /* 0x000fc8000fffe1ff */
[----:B------:R-:W-:Y:S02]  /*0d70*/  USHF.L.U32 UR15, UR14, 0xb, URZ ;  /* 0x0000000b0e0f7899 */ /* 0x000fe400080006ff */
[----:B------:R-:W-:Y:S01]  /*0d80*/  USHF.L.U32 UR14, UR14, 0x1, URZ ;  /* 0x000000010e0e7899 */ /* 0x000fe200080006ff */
[----:B------:R-:W-:Y:S01]  /*0d90*/  ELECT P0, URZ, PT ;  /* 0x0000000000ff782f */ /* 0x000fe20003800000 */
[----:B------:R-:W3:Y:S02]  /*0da0*/  FENCE.VIEW.ASYNC.S ;  /* 0x00000000000073c6 */ /* 0x000ee40000000000 */
[----:B---3--:R3:W4:Y:S08]  /*0db0*/  SYNCS.EXCH.64 URZ, [UR9+0x340], UR12 ;  /* 0x0003400c09ff75b2 */ /* 0x0087300008000100 */
[----:B------:R3:W1:Y:S01]  /*0dc0*/  SYNCS.EXCH.64 URZ, [UR9+0x350], UR14 ;  /* 0x0003500e09ff75b2 */ /* 0x0006620008000100 */
[----:B------:R3:W1:Y:S01]  /*0dd0*/  SYNCS.EXCH.64 URZ, [UR9+0x348], UR12 ;  /* 0x0003480c09ff75b2 */ /* 0x0006620008000100 */
[----:B------:R3:W1:Y:S01]  /*0de0*/  SYNCS.EXCH.64 URZ, [UR9+0x358], UR14 ;  /* 0x0003580e09ff75b2 */ /* 0x0006620008000100 */
[----:B------:R-:W-:Y:S01]  /*0df0*/  NOP ;  /* 0x0000000000007918 */ /* 0x000fe20000000000 */
.L_x_11:
[----:B------:R-:W2:Y:S01]  /*0e00*/  SHFL.IDX PT, R0, R102, RZ, 0x1f ;  /* 0x00001fff66007589 */ /* 0x000ea200000e0000 */
[----:B------:R-:W-:Y:S01]  /*0e10*/  NOP ;  /* 0x0000000000007918 */ /* 0x000fe20000000000 */
[----:B--2---:R-:W-:-:S13]  /*0e20*/  ISETP.NE.AND P0, PT, R0, 0x3, PT ;  /* 0x000000030000780c */ /* 0x004fda0003f05270 */
[----:B------:R-:W-:Y:S05]  /*0e30*/  @P0 BRA `(.L_x_12) ;  /* 0x00000000002c0947 */ /* 0x000fea0003800000 */
[----:B------:R-:W-:Y:S01]  /*0e40*/  UMOV UR8, 0x400 ;  /* 0x0000040000087882 */ /* 0x000fe20000000000 */
[----:B------:R-:W-:Y:S01]  /*0e50*/  UMOV UR7, 0x20 ;  /* 0x0000002000077882 */ /* 0x000fe20000000000 */
[----:B------:R-:W-:Y:S02]  /*0e60*/  ULEA UR8, UR37, UR8, 0x18 ;  /* 0x0000000825087291 */ /* 0x000fe4000f8ec0ff */
[----:B---3--:R-:W-:-:S04]  /*0e70*/  UIADD3 UR12, UPT, UPT, -UR7, 0x100000, URZ ;  /* 0x00100000070c7890 */ /* 0x008fc8000fffe1ff */
[----:B------:R-:W-:Y:S02]  /*0e80*/  USHF.L.U32 UR13, UR12, 0xb, URZ ;  /* 0x0000000b0c0d7899 */ /* 0x000fe400080006ff */
[----:B------:R-:W-:Y:S01]  /*0e90*/  USHF.L.U32 UR12, UR12, 0x1, URZ ;  /* 0x000000010c0c7899 */ /* 0x000fe200080006ff */
[----:B------:R-:W-:Y:S01]  /*0ea0*/  ELECT P0, URZ, PT ;  /* 0x0000000000ff782f */ /* 0x000fe20003800000 */
[----:B------:R-:W2:Y:S10]  /*0eb0*/  FENCE.VIEW.ASYNC.S ;  /* 0x00000000000073c6 */ /* 0x000eb40000000000 */
[----:B--2---:R2:W3:Y:S01]  /*0ec0*/  SYNCS.EXCH.64 URZ, [UR8+0x360], UR12 ;  /* 0x0003600c08ff75b2 */ /* 0x0044e20008000100 */
[----:B------:R2:W1:Y:S01]  /*0ed0*/  SYNCS.EXCH.64 URZ, [UR8+0x368], UR12 ;  /* 0x0003680c08ff75b2 */ /* 0x0004620008000100 */
[----:B------:R-:W-:Y:S01]  /*0ee0*/  NOP ;  /* 0x0000000000007918 */ /* 0x000fe20000000000 */
.L_x_12:
[----:B------:R-:W4:Y:S01]  /*0ef0*/  SHFL.IDX PT, R0, R102, RZ, 0x1f ;  /* 0x00001fff66007589 */ /* 0x000f2200000e0000 */
[----:B------:R-:W-:Y:S01]  /*0f00*/  NOP ;  /* 0x0000000000007918 */ /* 0x000fe20000000000 */
[----:B----4-:R-:W-:-:S13]  /*0f10*/  ISETP.NE.AND P0, PT, R0, 0x4, PT ;  /* 0x000000040000780c */ /* 0x010fda0003f05270 */
[----:B------:R-:W-:Y:S05]  /*0f20*/  @P0 BRA `(.L_x_13) ;  /* 0x0000000000480947 */ /* 0x000fea0003800000 */
[----:B---3--:R-:W-:Y:S01]  /*0f30*/  UMOV UR9, 0x1e0 ;  /* 0x000001e000097882 */ /* 0x008fe20000000000 */
[----:B--2---:R-:W-:Y:S01]  /*0f40*/  UMOV UR8, 0x400 ;  /* 0x0000040000087882 */ /* 0x004fe20000000000 */
[----:B------:R-:W-:Y:S01]  /*0f50*/  USEL UR9, UR9, 0x1a0, UP5 ;  /* 0x000001a009097887 */ /* 0x000fe2000a800000 */
        /* <DEDUP_REMOVED lines=9> */
[----:B------:R-:W2:Y:S02]  /*0ff0*/  FENCE.VIEW.ASYNC.S ;  /* 0x00000000000073c6 */ /* 0x000ea40000000000 */
[----:B--2---:R4:W2:Y:S08]  /*1000*/  SYNCS.EXCH.64 URZ, [UR8+0x370], UR12 ;  /* 0x0003700c08ff75b2 */ /* 0x0048b00008000100 */
[----:B------:R4:W3:Y:S01]  /*1010*/  SYNCS.EXCH.64 URZ, [UR8+0x380], UR14 ;  /* 0x0003800e08ff75b2 */ /* 0x0008e20008000100 */
[----:B------:R4:W1:Y:S01]  /*1020*/  SYNCS.EXCH.64 URZ, [UR8+0x378], UR12 ;  /* 0x0003780c08ff75b2 */ /* 0x0008620008000100 */
[----:B------:R4:W1:Y:S02]  /*1030*/  SYNCS.EXCH.64 URZ, [UR8+0x388], UR14 ;  /* 0x0003880e08ff75b2 */ /* 0x0008640008000100 */
[----:B----4-:R-:W-:Y:S01]  /*1040*/  NOP ;  /* 0x0000000000007918 */ /* 0x010fe20000000000 */
.L_x_13:
[----:B------:R-:W4:Y:S01]  /*1050*/  SHFL.IDX PT, R0, R102, RZ, 0x1f ;  /* 0x00001fff66007589 */ /* 0x000f2200000e0000 */
[----:B------:R-:W-:Y:S01]  /*1060*/  NOP ;  /* 0x0000000000007918 */ /* 0x000fe20000000000 */
[----:B----4-:R-:W-:-:S13]  /*1070*/  ISETP.NE.AND P0, PT, R0, 0x5, PT ;  /* 0x000000050000780c */ /* 0x010fda0003f05270 */
[----:B------:R-:W-:Y:S05]  /*1080*/  @P0 BRA `(.L_x_14) ;  /* 0x0000000000540947 */ /* 0x000fea0003800000 */
[----:B---3--:R-:W-:Y:S01]  /*1090*/  UMOV UR9, 0x400 ;  /* 0x0000040000097882 */ /* 0x008fe20000000000 */
[----:B--2---:R-:W-:Y:S01]  /*10a0*/  UMOV UR8, 0x1 ;  /* 0x0000000100087882 */ /* 0x004fe20000000000 */
        /* <DEDUP_REMOVED lines=13> */
[----:B------:R4:W1:Y:S01]  /*1180*/  SYNCS.EXCH.64 URZ, [UR9+0x3b8], UR14 ;  /* 0x0003b80e09ff75b2 */ /* 0x0008620008000100 */
[----:B------:R4:W1:Y:S01]  /*1190*/  SYNCS.EXCH.64 URZ, [UR9+0x3a0], UR12 ;  /* 0x0003a00c09ff75b2 */ /* 0x0008620008000100 */
[----:B------:R4:W1:Y:S01]  /*11a0*/  SYNCS.EXCH.64 URZ, [UR9+0x3c0], UR14 ;  /* 0x0003c00e09ff75b2 */ /* 0x0008620008000100 */
[----:B------:R4:W1:Y:S01]  /*11b0*/  SYNCS.EXCH.64 URZ, [UR9+0x3a8], UR12 ;  /* 0x0003a80c09ff75b2 */ /* 0x0008620008000100 */
[----:B------:R4:W1:Y:S02]  /*11c0*/  SYNCS.EXCH.64 URZ, [UR9+0x3c8], UR14 ;  /* 0x0003c80e09ff75b2 */ /* 0x0008640008000100 */
[----:B----4-:R-:W-:Y:S01]  /*11d0*/  NOP ;  /* 0x0000000000007918 */ /* 0x010fe20000000000 */
.L_x_14:
[----:B------:R-:W4:Y:S01]  /*11e0*/  SHFL.IDX PT, R0, R102, RZ, 0x1f ;  /* 0x00001fff66007589 */ /* 0x000f2200000e0000 */
[----:B------:R-:W-:Y:S01]  /*11f0*/  ISETP.NE.OR P1, PT, RZ, UR10, !P1 ;  /* 0x0000000aff007c0c */ /* 0x000fe2000cf25670 */
[----:B------:R-:W-:Y:S01]  /*1200*/  NOP ;  /* 0x0000000000007918 */ /* 0x000fe20000000000 */
[----:B----4-:R-:W-:-:S13]  /*1210*/  ISETP.NE.AND P0, PT, R0, 0x3, PT ;  /* 0x000000030000780c */ /* 0x010fda0003f05270 */
[----:B------:R-:W-:Y:S05]  /*1220*/  @P0 BRA `(.L_x_15) ;  /* 0x0000000000340947 */ /* 0x000fea0003800000 */
[----:B--2---:R-:W-:Y:S01]  /*1230*/  UMOV UR8, 0x400 ;  /* 0x0000040000087882 */ /* 0x004fe20000000000 */
[----:B------:R-:W-:Y:S01]  /*1240*/  UMOV UR7, 0x20 ;  /* 0x0000002000077882 */ /* 0x000fe20000000000 */
[----:B------:R-:W-:Y:S02]  /*1250*/  ULEA UR8, UR37, UR8, 0x18 ;  /* 0x0000000825087291 */ /* 0x000fe4000f8ec0ff */
[----:B---3--:R-:W-:-:S04]  /*1260*/  UIADD3 UR12, UPT, UPT, -UR7, 0x100000, URZ ;  /* 0x00100000070c7890 */ /* 0x008fc8000fffe1ff */
[----:B------:R-:W-:Y:S02]  /*1270*/  USHF.L.U32 UR13, UR12, 0xb, URZ ;  /* 0x0000000b0c0d7899 */ /* 0x000fe400080006ff */
[----:B------:R-:W-:Y:S01]  /*1280*/  USHF.L.U32 UR12, UR12, 0x1, URZ ;  /* 0x000000010c0c7899 */ /* 0x000fe200080006ff */
[----:B------:R-:W-:Y:S01]  /*1290*/  ELECT P0, URZ, PT ;  /* 0x0000000000ff782f */ /* 0x000fe20003800000 */
[----:B------:R-:W2:Y:S10]  /*12a0*/  FENCE.VIEW.ASYNC.S ;  /* 0x00000000000073c6 */ /* 0x000eb40000000000 */
[----:B--2---:R4:W2:Y:S01]  /*12b0*/  SYNCS.EXCH.64 URZ, [UR8+0x3d0], UR12 ;  /* 0x0003d00c08ff75b2 */ /* 0x0048a20008000100 */
[----:B------:R4:W3:Y:S01]  /*12c0*/  SYNCS.EXCH.64 URZ, [UR8+0x3e0], UR12 ;  /* 0x0003e00c08ff75b2 */ /* 0x0008e20008000100 */
[----:B------:R4:W1:Y:S01]  /*12d0*/  SYNCS.EXCH.64 URZ, [UR8+0x3d8], UR12 ;  /* 0x0003d80c08ff75b2 */ /* 0x0008620008000100 */
[----:B------:R4:W1:Y:S02]  /*12e0*/  SYNCS.EXCH.64 URZ, [UR8+0x3e8], UR12 ;  /* 0x0003e80c08ff75b2 */ /* 0x0008640008000100 */
[----:B----4-:R-:W-:Y:S01]  /*12f0*/  NOP ;  /* 0x0000000000007918 */ /* 0x010fe20000000000 */
.L_x_15:
[----:B------:R-:W-:Y:S01]  /*1300*/  VOTEU.ALL UP1, P1 ;  /* 0x0000000000ff7886 */ /* 0x000fe20000820000 */
[----:B--2---:R-:W2:Y:S01]  /*1310*/  LDCU UR8, c[0x0][0x36c] ;  /* 0x00006d80ff0877ac */ /* 0x004ea20008000800 */
[----:B------:R-:W-:Y:S01]  /*1320*/  NOP ;  /* 0x0000000000007918 */ /* 0x000fe20000000000 */
[----:B------:R-:W-:Y:S01]  /*1330*/  LOP3.LUT R10, R109, 0x1f, RZ, 0xc0, !PT ;  /* 0x0000001f6d0a7812 */ /* 0x000fe200078ec0ff */
[----:B---3--:R-:W-:Y:S01]  /*1340*/  UMOV UR12, 0x20 ;  /* 0x00000020000c7882 */ /* 0x008fe20000000000 */
[----:B------:R-:W-:Y:S01]  /*1350*/  @!UP1 UMOV UR7, 0x400 ;  /* 0x0000040000079882 */ /* 0x000fe20000000000 */
[----:B------:R-:W-:-:S04]  /*1360*/  @!UP1 UIADD3 UR12, UPT, UPT, -UR12, 0x100000, URZ ;  /* 0x001000000c0c9890 */ /* 0x000fc8000fffe1ff */
[----:B------:R-:W-:Y:S02]  /*1370*/  @!UP1 USHF.L.U32 UR13, UR12, 0xb, URZ ;  /* 0x0000000b0c0d9899 */ /* 0x000fe400080006ff */
[----:B------:R-:W-:Y:S02]  /*1380*/  @!UP1 USHF.L.U32 UR12, UR12, 0x1, URZ ;  /* 0x000000010c0c9899 */ /* 0x000fe400080006ff */
[----:B------:R-:W-:Y:S01]  /*1390*/  @!UP1 ULEA UR7, UR37, UR7, 0x18 ;  /* 0x0000000725079291 */ /* 0x000fe2000f8ec0ff */
[----:B------:R-:W-:Y:S01]  /*13a0*/  VOTEU.ALL UP1, P1 ;  /* 0x0000000000ff7886 */ /* 0x000fe20000820000 */
[----:B------:R-:W-:Y:S01]  /*13b0*/  UISETP.NE.AND UP4, UPT, UR10, URZ, UPT ;  /* 0x000000ff0a00728c */ /* 0x000fe2000bf85270 */
[----:B------:R-:W3:Y:S09]  /*13c0*/  FENCE.VIEW.ASYNC.S ;  /* 0x00000000000073c6 */ /* 0x000ef20000000000 */
[----:B---3--:R3:W4:Y:S01]  /*13d0*/  @!UP1 SYNCS.EXCH.64 URZ, [UR7+0x3f0], UR12 ;  /* 0x0003f00c07ff95b2 */ /* 0x0087220008000100 */
[----:B--2---:R-:W-:-:S09]  /*13e0*/  UISETP.EQ.U32.AND UP1, UPT, UR8, 0x1, UPT ;  /* 0x000000010800788c */ /* 0x004fd2000bf22070 */
[----:B------:R-:W-:Y:S05]  /*13f0*/  BRA.U !UP1, `(.L_x_16) ;  /* 0x0000000109087547 */ /* 0x000fea000b800000 */
[----:B-1--4-:R-:W-:Y:S01]  /*1400*/  UCGABAR_ARV ;  /* 0x00000000000079c7 */ /* 0x012fe20008000000 */
[----:B------:R-:W-:Y:S05]  /*1410*/  BRA `(.L_x_17) ;  /* 0x0000000000047947 */ /* 0x000fea0003800000 */
.L_x_16:
[----:B-1--4-:R-:W-:Y:S01]  /*1420*/  NOP ;  /* 0x0000000000007918 */ /* 0x012fe20000000000 */
.L_x_17:
[----:B------:R-:W1:Y:S01]  /*1430*/  S2R R11, SR_CTAID.X ;  /* 0x00000000000b7919 */ /* 0x000e620000002500 */
[----:B------:R-:W-:-:S05]  /*1440*/  CS2R.32 R96, SR_CgaSize ;  /* 0x0000000000607805 */ /* 0x000fca0000008a00 */
[----:B------:R-:W-:-:S05]  /*1450*/  IMAD R96, R96, -0xa0, RZ ;  /* 0xffffff6060607824 */ /* 0x000fca00078e02ff */
[----:B------:R-:W-:-:S14]  /*1460*/  R2UR UR8, R96 ;  /* 0x00000000600872ca */ /* 0x000fdc00000e0000 */
[----:B------:R-:W2:Y:S01]  /*1470*/  LDCU UR8, c[0x0][UR8+0x2b0] ;  /* 0x00005600080877ac */ /* 0x000ea20008000800 */
[----:B------:R-:W-:-:S05]  /*1480*/  CS2R.32 R0, SR_CgaSize ;  /* 0x0000000000007805 */ /* 0x000fca0000008a00 */
[----:B------:R-:W-:-:S06]  /*1490*/  IMAD R0, R0, -0xa0, RZ ;  /* 0xffffff6000007824 */ /* 0x000fcc00078e02ff */
[----:B------:R-:W4:Y:S01]  /*14a0*/  LDC R0, c[0x0][R0+0x2a0] ;  /* 0x0000a80000007b82 */ /* 0x000f220000000800 */
[----:B------:R-:W-:Y:S01]  /*14b0*/  PRMT R8, RZ, 0x7610, R8 ;  /* 0x00007610ff087816 */ /* 0x000fe20000000008 */
[----:B------:R-:W2:Y:S01]  /*14c0*/  S2R R20, SR_CTAID.Y ;  /* 0x0000000000147919 */ /* 0x000ea20000002600 */
[----:B------:R-:W-:-:S05]  /*14d0*/  CS2R.32 R96, SR_CgaSize ;  /* 0x0000000000607805 */ /* 0x000fca0000008a00 */
[----:B------:R-:W-:-:S05]  /*14e0*/  IMAD R96, R96, -0xa0, RZ ;  /* 0xffffff6060607824 */ /* 0x000fca00078e02ff */
[----:B---3--:R-:W-:-:S14]  /*14f0*/  R2UR UR7, R96 ;  /* 0x00000000600772ca */ /* 0x008fdc00000e0000 */
[----:B------:R-:W3:Y:S01]  /*1500*/  LDCU UR7, c[0x0][UR7+0x2b4] ;  /* 0x00005680070777ac */ /* 0x000ee20008000800 */
[----:B------:R-:W-:Y:S01]  /*1510*/  UISETP.NE.AND UP2, UPT, UR10, 0x2, UPT ;  /* 0x000000020a00788c */ /* 0x000fe2000bf45270 */
[----:B------:R-:W2:Y:S01]  /*1520*/  LDC R9, c[0x0][0xb24] ;  /* 0x0002c900ff097b82 */ /* 0x000ea20000000800 */
[----:B------:R-:W-:-:S05]  /*1530*/  CS2R.32 R94, SR_CgaSize ;  /* 0x00000000005e7805 */ /* 0x000fca0000008a00 */
[----:B------:R-:W-:-:S06]  /*1540*/  IMAD R94, R94, -0xa0, RZ ;  /* 0xffffff605e5e7824 */ /* 0x000fcc00078e02ff */
[----:B------:R-:W4:Y:S08]  /*1550*/  LDC R94, c[0x0][R94+0x2a4] ;  /* 0x0000a9005e5e7b82 */ /* 0x000f300000000800 */
[----:B------:R-:W4:Y:S01]  /*1560*/  LDC R40, c[0x0][0xb24] ;  /* 0x0002c900ff287b82 */ /* 0x000f220000000800 */
[----:B-1----:R-:W-:Y:S01]  /*1570*/  I2FP.F32.U32 R4, R11 ;  /* 0x0000000b00047245 */ /* 0x002fe20000201000 */
[----:B------:R-:W-:-:S06]  /*1580*/  IMAD.MOV.U32 R21, RZ, RZ, R11 ;  /* 0x000000ffff157224 */ /* 0x000fcc00078e000b */
[----:B------:R-:W1:Y:S01]  /*1590*/  S2UR UR36, SR_CTAID.Z ;  /* 0x00000000002479c3 */ /* 0x000e620000002700 */
[----:B--2---:R-:W-:Y:S02]  /*15a0*/  ISETP.GE.AND P0, PT, R9, 0x1, PT ;  /* 0x000000010900780c */ /* 0x004fe40003f06270 */
[----:B------:R-:W-:Y:S01]  /*15b0*/  I2FP.F32.U32 R2, R20 ;  /* 0x0000001400027245 */ /* 0x000fe20000201000 */
[----:B------:R-:W-:-:S04]  /*15c0*/  FMUL R4, R4, UR8 ;  /* 0x0000000804047c20 */ /* 0x000fc80008400000 */
[----:B---3--:R-:W-:Y:S01]  /*15d0*/  FMUL R2, R2, UR7 ;  /* 0x0000000702027c20 */ /* 0x008fe20008400000 */
[----:B------:R-:W2:Y:S01]  /*15e0*/  F2I.U32.TRUNC.NTZ R96, R4 ;  /* 0x0000000400607305 */ /* 0x000ea2000020f000 */
[----:B------:R-:W3:Y:S07]  /*15f0*/  LDCU UR7, c[0x0][0xb30] ;  /* 0x00016600ff0777ac */ /* 0x000eee0008000800 */
[----:B------:R-:W1:Y:S01]  /*1600*/  F2I.U32.TRUNC.NTZ R3, R2 ;  /* 0x0000000200037305 */ /* 0x000e62000020f000 */
[----:B--2---:R-:W-:-:S04]  /*1610*/  IMAD.MOV R96, RZ, RZ, -R96 ;  /* 0x000000ffff607224 */ /* 0x004fc800078e0a60 */
[----:B----4-:R-:W-:Y:S01]  /*1620*/  IMAD R96, R0, R96, R11 ;  /* 0x0000006000607224 */ /* 0x010fe200078e020b */
[----:B------:R-:W-:Y:S01]  /*1630*/  PRMT R0, RZ, 0x7610, R0 ;  /* 0x00007610ff007816 */ /* 0x000fe20000000000 */
[----:B---3--:R-:W-:Y:S01]  /*1640*/  UISETP.NE.AND UP3, UPT, UR7, 0x1, UPT ;  /* 0x000000010700788c */ /* 0x008fe2000bf65270 */
[----:B-1----:R-:W-:-:S05]  /*1650*/  IADD3 R3, PT, PT, -R3, RZ, RZ ;  /* 0x000000ff03037210 */ /* 0x002fca0007ffe1ff */
[----:B------:R-:W-:Y:S01]  /*1660*/  IMAD R94, R94, R3, R20 ;  /* 0x000000035e5e7224 */ /* 0x000fe200078e0214 */
[----:B------:R-:W-:Y:S06]  /*1670*/  BRA.U UP4, `(.L_x_18) ;  /* 0x0000000104247547 */ /* 0x000fec000b800000 */
[----:B------:R-:W-:Y:S01]  /*1680*/  ISETP.NE.AND P1, PT, R94, RZ, PT ;  /* 0x000000ff5e00720c */ /* 0x000fe20003f25270 */
[----:B------:R-:W-:Y:S01]  /*1690*/  IMAD.MOV.U32 R0, RZ, RZ, 0x3 ;  /* 0x00000003ff007424 */ /* 0x000fe200078e00ff */
[C---:B------:R-:W-:Y:S02]  /*16a0*/  LOP3.LUT R3, R96.reuse, 0xfffffffe, RZ, 0xc0, !PT ;  /* 0xfffffffe60037812 */ /* 0x040fe400078ec0ff */
[----:B------:R-:W-:Y:S02]  /*16b0*/  ISETP.LT.U32.OR P1, PT, R96, 0x2, !P1 ;  /* 0x000000026000780c */ /* 0x000fe40004f21470 */
[----:B------:R-:W-:Y:S02]  /*16c0*/  SHF.L.U32 R0, R0, R3, RZ ;  /* 0x0000000300007219 */ /* 0x000fe400000006ff */
[----:B------:R-:W-:Y:S02]  /*16d0*/  SEL R5, RZ, 0x1, !P1 ;  /* 0x00000001ff057807 */ /* 0x000fe40004800000 */
[----:B------:R-:W-:-:S05]  /*16e0*/  SEL R2, RZ, 0x2, !P1 ;  /* 0x00000002ff027807 */ /* 0x000fca0004800000 */
[----:B------:R-:W-:-:S05]  /*16f0*/  IMAD.IADD R2, R5, 0x1, R2 ;  /* 0x0000000105027824 */ /* 0x000fca00078e0202 */
[----:B------:R-:W-:Y:S02]  /*1700*/  PRMT R8, R2, 0x7610, R8 ;  /* 0x0000761002087816 */ /* 0x000fe40000000008 */
.L_x_18:
[----:B------:R-:W-:Y:S05]  /*1710*/  @!P0 BRA `(.L_x_19) ;  /* 0x0000000000b88947 */ /* 0x000fea0003800000 */
[----:B------:R-:W1:Y:S01]  /*1720*/  LDC.64 R4, c[0x0][0xb18] ;  /* 0x0002c600ff047b82 */ /* 0x000e620000000a00 */
[----:B------:R-:W-:-:S07]  /*1730*/  ISETP.NE.AND P0, PT, R9, 0x1, PT ;  /* 0x000000010900780c */ /* 0x000fce0003f05270 */
[----:B------:R-:W2:Y:S08]  /*1740*/  LDC R14, c[0x0][0xb0c] ;  /* 0x0002c300ff0e7b82 */ /* 0x000eb00000000800 */
[----:B------:R-:W3:Y:S08]  /*1750*/  LDC R13, c[0x0][0x370] ;  /* 0x0000dc00ff0d7b82 */ /* 0x000ef00000000800 */
[----:B------:R-:W4:Y:S01]  /*1760*/  LDC R16, c[0x0][0x374] ;  /* 0x0000dd00ff107b82 */ /* 0x000f220000000800 */
[----:B-1----:R-:W-:-:S07]  /*1770*/  ISETP.NE.AND P1, PT, R4, 0x1, PT ;  /* 0x000000010400780c */ /* 0x002fce0003f25270 */
[----:B------:R-:W3:Y:S01]  /*1780*/  LDC.64 R6, c[0x0][0xb10] ;  /* 0x0002c400ff067b82 */ /* 0x000ee20000000a00 */
[----:B--2---:R-:W-:-:S07]  /*1790*/  ISETP.NE.AND P2, PT, R14, 0x1, PT ;  /* 0x000000010e00780c */ /* 0x004fce0003f45270 */
[----:B------:R-:W1:Y:S08]  /*17a0*/  LDC R12, c[0x0][0xb20] ;  /* 0x0002c800ff0c7b82 */ /* 0x000e700000000800 */
[----:B------:R-:W2:Y:S01]  /*17b0*/  LDC.64 R2, c[0x0][0xb28] ;  /* 0x0002ca00ff027b82 */ /* 0x000ea20000000a00 */
[----:B----4-:R-:W-:-:S04]  /*17c0*/  IMAD.HI.U32 R15, R16, R5, RZ ;  /* 0x00000005100f7227 */ /* 0x010fc800078e00ff */
[----:B------:R-:W-:-:S04]  /*17d0*/  IMAD.HI.U32 R5, R20, R5, RZ ;  /* 0x0000000514057227 */ /* 0x000fc800078e00ff */
[----:B---3--:R-:W-:-:S04]  /*17e0*/  IMAD.HI.U32 R18, R13, R6, RZ ;  /* 0x000000060d127227 */ /* 0x008fc800078e00ff */
[C---:B------:R-:W-:Y:S01]  /*17f0*/  IMAD.HI.U32 R22, R11.reuse, R6, RZ ;  /* 0x000000060b167227 */ /* 0x040fe200078e00ff */
[-C--:B------:R-:W-:Y:S02]  /*1800*/  @P2 SHF.R.U32.HI R13, RZ, R7.reuse, R18 ;  /* 0x00000007ff0d2219 */ /* 0x080fe40000011612 */
[-C--:B-1----:R-:W-:Y:S02]  /*1810*/  @P1 SHF.R.U32.HI R16, RZ, R12.reuse, R15 ;  /* 0x0000000cff101219 */ /* 0x082fe4000001160f */
[----:B------:R-:W-:Y:S02]  /*1820*/  SHF.R.U32.HI R5, RZ, R12, R5 ;  /* 0x0000000cff057219 */ /* 0x000fe40000011605 */
[----:B------:R-:W-:Y:S02]  /*1830*/  SHF.R.U32.HI R22, RZ, R7, R22 ;  /* 0x00000007ff167219 */ /* 0x000fe40000011616 */
[----:B------:R-:W-:Y:S01]  /*1840*/  SEL R5, R20, R5, !P1 ;  /* 0x0000000514057207 */ /* 0x000fe20004800000 */
[----:B--2---:R-:W-:Y:S01]  /*1850*/  IMAD.HI.U32 R18, R16, R2, RZ ;  /* 0x0000000210127227 */ /* 0x004fe200078e00ff */
[----:B------:R-:W-:-:S02]  /*1860*/  SEL R21, R11, R22, !P2 ;  /* 0x000000160b157207 */ /* 0x000fc40005000000 */
[----:B------:R-:W-:Y:S01]  /*1870*/  IADD3 R7, PT, PT, -R5, RZ, RZ ;  /* 0x000000ff05077210 */ /* 0x000fe20007ffe1ff */
[----:B------:R-:W-:Y:S01]  /*1880*/  IMAD.HI.U32 R6, R13, R2, RZ ;  /* 0x000000020d067227 */ /* 0x000fe200078e00ff */
[----:B------:R-:W-:-:S03]  /*1890*/  @P0 SHF.R.U32.HI R16, RZ, R3, R18 ;  /* 0x00000003ff100219 */ /* 0x000fc60000011612 */
[----:B------:R-:W-:Y:S01]  /*18a0*/  IMAD R7, R4, R7, R20 ;  /* 0x0000000704077224 */ /* 0x000fe200078e0214 */
[----:B------:R-:W-:Y:S01]  /*18b0*/  @P0 SHF.R.U32.HI R13, RZ, R3, R6 ;  /* 0x00000003ff0d0219 */ /* 0x000fe20000011606 */
[----:B------:R-:W-:-:S04]  /*18c0*/  IMAD R16, R16, R9, RZ ;  /* 0x0000000910107224 */ /* 0x000fc800078e02ff */
[----:B------:R-:W-:Y:S01]  /*18d0*/  IMAD R6, R13, R9, RZ ;  /* 0x000000090d067224 */ /* 0x000fe200078e02ff */
[----:B------:R-:W-:-:S04]  /*18e0*/  ISETP.GE.AND P1, PT, R5, R16, PT ;  /* 0x000000100500720c */ /* 0x000fc80003f26270 */
[----:B------:R-:W-:Y:S01]  /*18f0*/  ISETP.GE.OR P1, PT, R21, R6, P1 ;  /* 0x000000061500720c */ /* 0x000fe20000f26670 */
[----:B------:R-:W-:-:S05]  /*1900*/  IMAD.HI.U32 R6, R5, R2, RZ ;  /* 0x0000000205067227 */ /* 0x000fca00078e00ff */
[----:B------:R-:W-:-:S04]  /*1910*/  SHF.R.U32.HI R6, RZ, R3, R6 ;  /* 0x00000003ff067219 */ /* 0x000fc80000011606 */
[----:B------:R-:W-:-:S03]  /*1920*/  SEL R6, R5, R6, !P0 ;  /* 0x0000000605067207 */ /* 0x000fc60004000000 */
[----:B------:R-:W-:Y:S01]  /*1930*/  @!P1 IMAD.HI.U32 R12, R21, R2, RZ ;  /* 0x00000002150c9227 */ /* 0x000fe200078e00ff */
[----:B------:R-:W-:-:S04]  /*1940*/  IADD3 R2, PT, PT, -R6, RZ, RZ ;  /* 0x000000ff06027210 */ /* 0x000fc80007ffe1ff */
[----:B------:R-:W-:Y:S01]  /*1950*/  @!P1 SHF.R.U32.HI R12, RZ, R3, R12 ;  /* 0x00000003ff0c9219 */ /* 0x000fe2000001160c */
[----:B------:R-:W-:-:S03]  /*1960*/  IMAD R2, R9, R2, R5 ;  /* 0x0000000209027224 */ /* 0x000fc600078e0205 */
[----:B------:R-:W-:-:S05]  /*1970*/  @!P1 SEL R3, R21, R12, !P0 ;  /* 0x0000000c15039207 */ /* 0x000fca0004000000 */
[--C-:B------:R-:W-:Y:S02]  /*1980*/  @!P1 IMAD.IADD R6, R6, 0x1, -R3.reuse ;  /* 0x0000000106069824 */ /* 0x100fe400078e0a03 */
[----:B------:R-:W-:Y:S01]  /*1990*/  @!P1 IMAD R3, R2, R13, R3 ;  /* 0x0000000d02039224 */ /* 0x000fe200078e0203 */
[----:B------:R-:W-:Y:S01]  /*19a0*/  IADD3 R2, PT, PT, -R21, RZ, RZ ;  /* 0x000000ff15027210 */ /* 0x000fe20007ffe1ff */
[----:B------:R-:W-:Y:S02]  /*19b0*/  @!P1 IMAD R5, R6, R9, R21 ;  /* 0x0000000906059224 */ /* 0x000fe400078e0215 */
[----:B------:R-:W-:Y:S02]  /*19c0*/  @!P1 IMAD.MOV.U32 R21, RZ, RZ, R3 ;  /* 0x000000ffff159224 */ /* 0x000fe400078e0003 */
[----:B------:R-:W-:Y:S02]  /*19d0*/  IMAD R2, R14, R2, R11 ;  /* 0x000000020e027224 */ /* 0x000fe400078e020b */
[----:B------:R-:W-:-:S02]  /*19e0*/  IMAD R20, R5, R4, R7 ;  /* 0x0000000405147224 */ /* 0x000fc400078e0207 */
[----:B------:R-:W-:Y:S02]  /*19f0*/  IMAD R21, R21, R14, R2 ;  /* 0x0000000e15157224 */ /* 0x000fe400078e0202 */
.L_x_19:
[----:B------:R-:W-:Y:S05]  /*1a00*/  BRA.U UP3, `(.L_x_20) ;  /* 0x0000000103407547 */ /* 0x000fea000b800000 */
[----:B------:R-:W1:Y:S08]  /*1a10*/  LDC.64 R4, c[0x0][0xb10] ;  /* 0x0002c400ff047b82 */ /* 0x000e700000000a00 */
[----:B------:R-:W2:Y:S08]  /*1a20*/  LDC.64 R2, c[0x0][0xb18] ;  /* 0x0002c600ff027b82 */ /* 0x000eb00000000a00 */
[----:B------:R-:W3:Y:S08]  /*1a30*/  LDC R6, c[0x0][0xb20] ;  /* 0x0002c800ff067b82 */ /* 0x000ef00000000800 */
[----:B------:R-:W4:Y:S01]  /*1a40*/  LDC R12, c[0x0][0xb0c] ;  /* 0x0002c300ff0c7b82 */ /* 0x000f220000000800 */
[----:B-1----:R-:W-:-:S05]  /*1a50*/  IMAD.HI.U32 R4, R21, R4, RZ ;  /* 0x0000000415047227 */ /* 0x002fca00078e00ff */
[----:B------:R-:W-:Y:S01]  /*1a60*/  SHF.R.U32.HI R4, RZ, R5, R4 ;  /* 0x00000005ff047219 */ /* 0x000fe20000011604 */
[----:B--2---:R-:W-:Y:S01]  /*1a70*/  IMAD.HI.U32 R3, R20, R3, RZ ;  /* 0x0000000314037227 */ /* 0x004fe200078e00ff */
[----:B------:R-:W-:-:S04]  /*1a80*/  ISETP.NE.AND P0, PT, R2, 0x1, PT ;  /* 0x000000010200780c */ /* 0x000fc80003f05270 */
[----:B---3--:R-:W-:-:S04]  /*1a90*/  SHF.R.U32.HI R3, RZ, R6, R3 ;  /* 0x00000006ff037219 */ /* 0x008fc80000011603 */
[----:B------:R-:W-:Y:S02]  /*1aa0*/  SEL R3, R20, R3, !P0 ;  /* 0x0000000314037207 */ /* 0x000fe40004000000 */
[----:B----4-:R-:W-:-:S04]  /*1ab0*/  ISETP.NE.AND P1, PT, R12, 0x1, PT ;  /* 0x000000010c00780c */ /* 0x010fc80003f25270 */
[----:B------:R-:W-:-:S05]  /*1ac0*/  SEL R6, R21, R4, !P1 ;  /* 0x0000000415067207 */ /* 0x000fca0004800000 */
[----:B------:R-:W-:Y:S02]  /*1ad0*/  IMAD.IADD R4, R3, 0x1, -R6 ;  /* 0x0000000103047824 */ /* 0x000fe400078e0a06 */
[----:B------:R-:W-:Y:S02]  /*1ae0*/  IMAD.IADD R3, R6, 0x1, -R3 ;  /* 0x0000000106037824 */ /* 0x000fe400078e0a03 */
[----:B------:R-:W-:Y:S02]  /*1af0*/  IMAD R21, R4, R12, R21 ;  /* 0x0000000c04157224 */ /* 0x000fe400078e0215 */
[----:B------:R-:W-:Y:S02]  /*1b00*/  IMAD R20, R3, R2, R20 ;  /* 0x0000000203147224 */ /* 0x000fe400078e0214 */
.L_x_20:
[----:B------:R-:W-:Y:S05]  /*1b10*/  BRA.U !UP1, `(.L_x_21) ;  /* 0x00000001090c7547 */ /* 0x000fea000b800000 */
[----:B------:R-:W-:Y:S01]  /*1b20*/  UCGABAR_WAIT ;  /* 0x0000000000007dc7 */ /* 0x000fe20008000000 */
[----:B------:R-:W-:Y:S01]  /*1b30*/  CCTL.IVALL ;  /* 0x00000000ff00798f */ /* 0x000fe20002000000 */
[----:B------:R-:W-:Y:S05]  /*1b40*/  BRA `(.L_x_22) ;  /* 0x0000000000047947 */ /* 0x000fea0003800000 */
.L_x_21:
[----:B------:R-:W-:Y:S06]  /*1b50*/  BAR.SYNC.DEFER_BLOCKING 0x0 ;  /* 0x0000000000007b1d */ /* 0x000fec0000010000 */
.L_x_22:
[----:B------:R-:W-:Y:S05]  /*1b60*/  BRA.U UP2, `(.L_x_23) ;  /* 0x0000002d02687547 */ /* 0x000fea000b800000 */
[----:B------:R-:W1:Y:S01]  /*1b70*/  LDCU UR4, c[0x0][0x38c] ;  /* 0x00007180ff0477ac */ /* 0x000e620008000800 */
[----:B------:R-:W2:Y:S01]  /*1b80*/  LDC R9, c[0x0][0x370] ;  /* 0x0000dc00ff097b82 */ /* 0x000ea20000000800 */
[----:B------:R-:W-:Y:S01]  /*1b90*/  IMAD.SHL.U32 R16, R11, 0x40, RZ ;  /* 0x000000400b107824 */ /* 0x000fe200078e00ff */
[----:B------:R-:W-:Y:S01]  /*1ba0*/  PLOP3.LUT P1, PT, PT, PT, UP5, 0x80, 0x8 ;  /* 0x000000000008781c */ /* 0x000fe20003f2f058 */
[----:B------:R-:W-:Y:S01]  /*1bb0*/  HFMA2 R12, -RZ, RZ, 0, 0 ;  /* 0x00000000ff0c7431 */ /* 0x000fe200000001ff */
[----:B------:R-:W-:Y:S01]  /*1bc0*/  UISETP.NE.AND UP1, UPT, UR10, URZ, UPT ;  /* 0x000000ff0a00728c */ /* 0x000fe2000bf25270 */
[----:B------:R-:W-:Y:S01]  /*1bd0*/  ISETP.NE.AND P4, PT, R10, RZ, P5 ;  /* 0x000000ff0a00720c */ /* 0x000fe20002f85270 */
[----:B------:R-:W-:Y:S01]  /*1be0*/  IMAD.MOV.U32 R15, RZ, RZ, 0x1 ;  /* 0x00000001ff0f7424 */ /* 0x000fe200078e00ff */
[----:B------:R-:W-:Y:S01]  /*1bf0*/  PLOP3.LUT P1, PT, P1, PT, PT, 0x8, 0x80 ;  /* 0x000000000080781c */ /* 0x000fe20000f2e170 */
[----:B------:R-:W3:Y:S01]  /*1c00*/  LDC R0, c[0x0][0x374] ;  /* 0x0000dd00ff007b82 */ /* 0x000ee20000000800 */
[----:B------:R-:W-:Y:S01]  /*1c10*/  IMAD.MOV.U32 R14, RZ, RZ, RZ ;  /* 0x000000ffff0e7224 */ /* 0x000fe200078e00ff */
[----:B------:R-:W-:Y:S01]  /*1c20*/  MOV R8, 0x1 ;  /* 0x0000000100087802 */ /* 0x000fe20000000f00 */
[----:B------:R-:W-:Y:S01]  /*1c30*/  IMAD.MOV.U32 R10, RZ, RZ, RZ ;  /* 0x000000ffff0a7224 */ /* 0x000fe200078e00ff */
[----:B------:R-:W-:Y:S01]  /*1c40*/  LOP3.LUT R16, R16, 0x40, RZ, 0xc0, !PT ;  /* 0x0000004010107812 */ /* 0x000fe200078ec0ff */
[----:B------:R-:W4:Y:S01]  /*1c50*/  LDCU.64 UR14, c[0x0][0x348] ;  /* 0x00006900ff0e77ac */ /* 0x000f220008000a00 */
[----:B-1----:R-:W-:-:S02]  /*1c60*/  UIADD3 UR5, UPT, UPT, UR4, 0x1f, URZ ;  /* 0x0000001f04057890 */ /* 0x002fc4000fffe0ff */
[----:B------:R-:W-:Y:S02]  /*1c70*/  USEL UR22, UR6, 0x2, UP1 ;  /* 0x0000000206167887 */ /* 0x000fe40008800000 */
[----:B------:R-:W-:Y:S01]  /*1c80*/  USHF.R.S32.HI UR7, URZ, 0x1f, UR5 ;  /* 0x0000001fff077899 */ /* 0x000fe20008011405 */
[----:B------:R-:W-:-:S03]  /*1c90*/  UMOV UR23, URZ ;  /* 0x000000ff00177c82 */ /* 0x000fc60008000000 */
[----:B------:R-:W-:Y:S02]  /*1ca0*/  ULEA.HI UR7, UR7, UR5, URZ, 0x5 ;  /* 0x0000000507077291 */ /* 0x000fe4000f8f28ff */
[----:B------:R-:W-:Y:S02]  /*1cb0*/  UIADD3 UR5, UPT, UPT, UR4, -0x1, URZ ;  /* 0xffffffff04057890 */ /* 0x000fe4000fffe0ff */
[----:B------:R-:W-:Y:S02]  /*1cc0*/  USHF.R.S32.HI UR7, URZ, 0x5, UR7 ;  /* 0x00000005ff077899 */ /* 0x000fe40008011407 */
[----:B------:R-:W-:Y:S02]  /*1cd0*/  UISETP.GE.U32.AND UP2, UPT, UR5, -0x3f, UPT ;  /* 0xffffffc10500788c */ /* 0x000fe4000bf46070 */
[----:B------:R-:W-:Y:S02]  /*1ce0*/  UISETP.LT.U32.AND UP0, UPT, UR7, 0x34, UPT ;  /* 0x000000340700788c */ /* 0x000fe4000bf01070 */
[----:B------:R-:W-:-:S02]  /*1cf0*/  UIADD3 UR4, UPT, UPT, UR4, 0x3e, URZ ;  /* 0x0000003e04047890 */ /* 0x000fc4000fffe0ff */
[----:B------:R-:W-:-:S04]  /*1d00*/  USEL UR5, UR7, 0x34, UP0 ;  /* 0x0000003407057887 */ /* 0x000fc80008000000 */
[----:B------:R-:W-:Y:S02]  /*1d10*/  UIADD3 UR21, UPT, UPT, UR5, -0x1, URZ ;  /* 0xffffffff05157890 */ /* 0x000fe4000fffe0ff */
[----:B------:R-:W-:Y:S02]  /*1d20*/  @UP2 UIADD3 UR21, UPT, UPT, UR5, URZ, URZ ;  /* 0x000000ff05152290 */ /* 0x000fe4000fffe0ff */
[----:B------:R-:W-:Y:S02]  /*1d30*/  UIADD3 UR24, UPT, UPT, UR7, -UR5, URZ ;  /* 0x8000000507187290 */ /* 0x000fe4000fffe0ff */
[----:B------:R-:W-:Y:S02]  /*1d40*/  UIADD3 UR13, UPT, UPT, UR21, 0x1, URZ ;  /* 0x00000001150d7890 */ /* 0x000fe4000fffe0ff */
[----:B--2-4-:R-:W-:-:S12]  /*1d50*/  UIADD3 UR21, UPT, UPT, -UR21, URZ, URZ ;  /* 0x000000ff15157290 */ /* 0x014fd8000fffe1ff */
.L_x_43:
[----:B------:R-:W-:Y:S01]  /*1d60*/  UISETP.NE.AND UP0, UPT, UR37, URZ, UPT ;  /* 0x000000ff2500728c */ /* 0x000fe2000bf05270 */
[----:B------:R-:W1:Y:S08]  /*1d70*/  S2UR UR37, SR_CgaCtaId ;  /* 0x00000000002579c3 */ /* 0x000e700000008800 */
[----:B------:R-:W-:Y:S05]  /*1d80*/  BRA.U UP0, `(.L_x_24) ;  /* 0x0000000100347547 */ /* 0x000fea000b800000 */
[----:B------:R-:W2:Y:S01]  /*1d90*/  S2R R2, SR_CgaCtaId ;  /* 0x0000000000027919 */ /* 0x000ea20000008800 */
[----:B------:R-:W-:-:S04]  /*1da0*/  MOV R3, 0x400 ;  /* 0x0000040000037802 */ /* 0x000fc80000000f00 */
[----:B--2---:R-:W-:Y:S02]  /*1db0*/  LEA R3, R2, R3, 0x18 ;  /* 0x0000000302037211 */ /* 0x004fe400078ec0ff */
[----:B------:R-:W-:-:S03]  /*1dc0*/  SHF.L.U32 R2, R8, 0x1f, RZ ;  /* 0x0000001f08027819 */ /* 0x000fc600000006ff */
[----:B------:R-:W-:-:S04]  /*1dd0*/  IMAD R3, R10, 0x8, R3 ;  /* 0x000000080a037824 */ /* 0x000fc800078e0203 */
[----:B------:R-:W2:Y:S02]  /*1de0*/  SYNCS.PHASECHK.TRANS64.TRYWAIT P0, [R3+URZ+0x3e0], R2 ;  /* 0x0003e002030075a7 */ /* 0x000ea400080011ff */
[----:B--2---:R-:W-:Y:S05]  /*1df0*/  @!P0 BRA `(.L_x_25) ;  /* 0x0000007800f08947 */ /* 0x004fea0003800000 */
.L_x_172:
[----:B------:R-:W-:Y:S01]  /*1e00*/  VIADD R10, R10, 0x1 ;  /* 0x000000010a0a7836 */ /* 0x000fe20000000000 */
[----:B------:R2:W-:Y:S04]  /*1e10*/  SYNCS.ARRIVE.TRANS64.A1T0 RZ, [R3+URZ+0x3d0], RZ ;  /* 0x0003d0ff03ff79a7 */ /* 0x0005e800081000ff */
[----:B------:R-:W-:-:S04]  /*1e20*/  ISETP.NE.AND P0, PT, R10, 0x2, PT ;  /* 0x000000020a00780c */ /* 0x000fc80003f05270 */
[----:B------:R-:W-:Y:S02]  /*1e30*/  SEL R10, R10, RZ, P0 ;  /* 0x000000ff0a0a7207 */ /* 0x000fe40000000000 */
[----:B--2---:R-:W-:-:S04]  /*1e40*/  SEL R3, RZ, 0x1, P0 ;  /* 0x00000001ff037807 */ /* 0x004fc80000000000 */
[----:B------:R-:W-:-:S07]  /*1e50*/  LOP3.LUT R8, R8, R3, RZ, 0x3c, !PT ;  /* 0x0000000308087212 */ /* 0x000fce00078e3cff */
.L_x_24:
[----:B------:R-:W-:Y:S01]  /*1e60*/  UMOV UR6, 0x400 ;  /* 0x0000040000067882 */ /* 0x000fe20000000000 */
[----:B------:R-:W-:Y:S01]  /*1e70*/  LEA.HI R3, R21, R21, RZ, 0x1 ;  /* 0x0000001515037211 */ /* 0x000fe200078f08ff */
[----:B-1----:R-:W-:Y:S01]  /*1e80*/  ULEA UR6, UR37, UR6, 0x18 ;  /* 0x0000000625067291 */ /* 0x002fe2000f8ec0ff */
[----:B------:R-:W-:Y:S01]  /*1e90*/  SHF.L.U32 R2, R15, 0x1f, RZ ;  /* 0x0000001f0f027819 */ /* 0x000fe200000006ff */
[----:B------:R-:W-:Y:S01]  /*1ea0*/  UISETP.GE.U32.AND UP0, UPT, UR4, 0x3f, UPT ;  /* 0x0000003f0400788c */ /* 0x000fe2000bf06070 */
[C---:B------:R-:W-:Y:S01]  /*1eb0*/  R2UR UR9, R16.reuse ;  /* 0x00000000100972ca */ /* 0x040fe200000e0000 */
[----:B------:R-:W-:Y:S01]  /*1ec0*/  ULEA UR8, UR23, UR6, 0x3 ;  /* 0x0000000617087291 */ /* 0x000fe2000f8e18ff */
[----:B------:R-:W-:Y:S01]  /*1ed0*/  IMAD.SHL.U32 R3, R3, 0x40, RZ ;  /* 0x0000004003037824 */ /* 0x000fe200078e00ff */
[----:B------:R-:W-:Y:S01]  /*1ee0*/  R2UR UR11, R16 ;  /* 0x00000000100b72ca */ /* 0x000fe200000e0000 */
[----:B------:R-:W-:-:S03]  /*1ef0*/  UMOV UR25, URZ ;  /* 0x000000ff00197c82 */ /* 0x000fc60008000000 */
[----:B------:R-:W-:-:S03]  /*1f00*/  R2UR UR35, R3 ;  /* 0x00000000032372ca */ /* 0x000fc600000e0000 */
[----:B------:R1:W2:Y:S01]  /*1f10*/  SYNCS.PHASECHK.TRANS64.TRYWAIT P0, [UR8+0x1a0], R2 ;  /* 0x0001a002ff0075a7 */ /* 0x0002a20008001108 */
[----:B------:R-:W-:-:S09]  /*1f20*/  R2UR UR8, R20 ;  /* 0x00000000140872ca */ /* 0x000fd200000e0000 */
[----:B------:R-:W-:-:S04]  /*1f30*/  ULOP3.LUT UR35, UR9, 0xffffff80, UR35, 0xf8, !UPT ;  /* 0xffffff8009237892 */ /* 0x000fc8000f8ef823 */
[----:B------:R-:W-:Y:S01]  /*1f40*/  ULEA UR11, UR8, UR11, 0x7 ;  /* 0x0000000b080b7291 */ /* 0x000fe2000f8e38ff */
[----:B------:R-:W-:Y:S11]  /*1f50*/  BRA.U !UP0, `(.L_x_26) ;  /* 0x0000000108bc7547 */ /* 0x000ff6000b800000 */
[----:B------:R-:W-:Y:S01]  /*1f60*/  UMOV UR16, UR21 ;  /* 0x0000001500107c82 */ /* 0x000fe20008000000 */
[----:B------:R-:W-:Y:S01]  /*1f70*/  UMOV UR17, UR23 ;  /* 0x0000001700117c82 */ /* 0x000fe20008000000 */
[----:B------:R-:W-:-:S05]  /*1f80*/  UMOV UR34, URZ ;  /* 0x000000ff00227c82 */ /* 0x000fca0008000000 */
.L_x_32:
[----:B------:R-:W-:Y:S01]  /*1f90*/  ULEA UR33, UR17, UR6, 0x3 ;  /* 0x0000000611217291 */ /* 0x000fe2000f8e18ff */
[----:B------:R-:W-:Y:S01]  /*1fa0*/  @P5 MOV R3, 0x2000 ;  /* 0x0000200000035802 */ /* 0x000fe20000000f00 */
[----:B-12-4-:R-:W-:Y:S10]  /*1fb0*/  @P0 BRA `(.L_x_27) ;  /* 0x00000000000c0947 */ /* 0x016ff40003800000 */
[----:B------:R-:W-:-:S04]  /*1fc0*/  SHF.L.U32 R5, R15, 0x1f, RZ ;  /* 0x0000001f0f057819 */ /* 0x000fc800000006ff */
[----:B------:R-:W2:Y:S02]  /*1fd0*/  SYNCS.PHASECHK.TRANS64.TRYWAIT P0, [UR33+0x1a0], R5 ;  /* 0x0001a005ff0075a7 */ /* 0x000ea40008001121 */
[----:B--2---:R-:W-:Y:S05]  /*1fe0*/  @!P0 BRA `(.L_x_28) ;  /* 0x0000007800888947 */ /* 0x004fea0003800000 */
.L_x_27:
[----:B------:R2:W-:Y:S01]  /*1ff0*/  @P5 SYNCS.ARRIVE.TRANS64 RZ, [UR33], R3 ;  /* 0x00000003ffff59a7 */ /* 0x0005e20008000021 */
[----:B------:R-:W-:Y:S02]  /*2000*/  ULOP3.LUT UR8, UR22, 0x2, URZ, 0xfc, !UPT ;  /* 0x0000000216087892 */ /* 0x000fe4000f8efcff */
[----:B------:R-:W-:Y:S02]  /*2010*/  UIADD3 UR16, UPT, UPT, UR16, 0x1, URZ ;  /* 0x0000000110107890 */ /* 0x000fe4000fffe0ff */
[----:B------:R-:W-:Y:S02]  /*2020*/  UISETP.NE.AND UP0, UPT, UR8, 0x2, UPT ;  /* 0x000000020800788c */ /* 0x000fe4000bf05270 */
[----:B------:R-:W-:-:S07]  /*2030*/  UISETP.NE.AND UP2, UPT, UR16, 0x1, UPT ;  /* 0x000000011000788c */ /* 0x000fce000bf45270 */
[----:B------:R-:W-:Y:S05]  /*2040*/  BRA.U UP0, `(.L_x_29) ;  /* 0x0000000100047547 */ /* 0x000fea000b800000 */
[----:B------:R-:W-:Y:S05]  /*2050*/  BPT.TRAP 0x1 ;  /* 0x000000040000795c */ /* 0x000fea0000300000 */
.L_x_29:
[----:B------:R-:W-:Y:S04]  /*2060*/  BSSY.RECONVERGENT B0, `(.L_x_30) ;  /* 0x0000003000007945 */ /* 0x000fe80003800200 */
[----:B------:R-:W-:Y:S05]  /*2070*/  @!P4 BRA `(.L_x_31) ;  /* 0x000000000004c947 */ /* 0x000fea0003800000 */
[----:B------:R-:W-:Y:S05]  /*2080*/  BPT.TRAP 0x1 ;  /* 0x000000040000795c */ /* 0x000fea0000300000 */
.L_x_31:
[----:B------:R-:W-:Y:S05]  /*2090*/  BSYNC.RECONVERGENT B0 ;  /* 0x0000000000007941 */ /* 0x000fea0003800200 */
.L_x_30:
[----:B------:R-:W-:Y:S02]  /*20a0*/  UIADD3 UR23, UPT, UPT, UR17, 0x1, URZ ;  /* 0x0000000111177890 */ /* 0x000fe4000fffe0ff */
[----:B------:R-:W-:Y:S02]  /*20b0*/  UIADD3 UR28, UP1, UPT, UR14, 0x80, URZ ;  /* 0x000000800e1c7890 */ /* 0x000fe4000ff3e0ff */
[----:B------:R-:W-:Y:S02]  /*20c0*/  UISETP.NE.AND UP0, UPT, UR23, 0x34, UPT ;  /* 0x000000341700788c */ /* 0x000fe4000bf05270 */
[----:B------:R-:W-:Y:S02]  /*20d0*/  ULOP3.LUT UR33, UR33, 0xfefffff8, URZ, 0xc0, !UPT ;  /* 0xfefffff821217892 */ /* 0x000fe4000f8ec0ff */
[----:B------:R-:W-:Y:S02]  /*20e0*/  USEL UR9, URZ, 0x1, UP0 ;  /* 0x00000001ff097887 */ /* 0x000fe40008000000 */
[----:B------:R-:W-:-:S02]  /*20f0*/  USEL UR23, UR23, URZ, UP0 ;  /* 0x000000ff17177287 */ /* 0x000fc40008000000 */
[----:B------:R-:W-:Y:S02]  /*2100*/  UIADD3 UR26, UP0, UPT, UR14, 0x180, URZ ;  /* 0x000001800e1a7890 */ /* 0x000fe4000ff1e0ff */
[----:B------:R-:W-:Y:S01]  /*2110*/  ULEA UR8, UR23, UR6, 0x3 ;  /* 0x0000000617087291 */ /* 0x000fe2000f8e18ff */
[----:B------:R-:W-:Y:S01]  /*2120*/  LOP3.LUT R15, R15, UR9, RZ, 0x3c, !PT ;  /* 0x000000090f0f7c12 */ /* 0x000fe2000f8e3cff */
[----:B------:R-:W-:Y:S02]  /*2130*/  UIADD3.X UR29, UPT, UPT, URZ, UR15, URZ, UP1, !UPT ;  /* 0x0000000fff1d7290 */ /* 0x000fe40008ffe4ff */
[----:B------:R-:W-:Y:S01]  /*2140*/  UIADD3.X UR27, UPT, UPT, URZ, UR15, URZ, UP0, !UPT ;  /* 0x0000000fff1b7290 */ /* 0x000fe200087fe4ff */
[----:B-1----:R-:W-:Y:S01]  /*2150*/  SHF.L.U32 R2, R15, 0x1f, RZ ;  /* 0x0000001f0f027819 */ /* 0x002fe200000006ff */
[----:B------:R-:W-:Y:S01]  /*2160*/  UMOV UR18, 0x0 ;  /* 0x0000000000127882 */ /* 0x000fe20000000000 */
[----:B------:R-:W-:Y:S01]  /*2170*/  UMOV UR19, 0x10000000 ;  /* 0x1000000000137882 */ /* 0x000fe20000000000 */
[----:B------:R-:W-:Y:S01]  /*2180*/  UMOV UR10, UR34 ;  /* 0x00000022000a7c82 */ /* 0x000fe20008000000 */
[----:B------:R4:W1:Y:S01]  /*2190*/  SYNCS.PHASECHK.TRANS64.TRYWAIT P0, [UR8+0x1a0], R2 ;  /* 0x0001a002ff0075a7 */ /* 0x0008620008001108 */
[----:B------:R-:W-:Y:S01]  /*21a0*/  ULEA UR8, UR17, UR6, 0xb ;  /* 0x0000000611087291 */ /* 0x000fe2000f8e58ff */
[----:B------:R-:W-:Y:S01]  /*21b0*/  UMOV UR12, UR36 ;  /* 0x00000024000c7c82 */ /* 0x000fe20008000000 */
[----:B------:R-:W-:-:S02]  /*21c0*/  UMOV UR9, UR33 ;  /* 0x0000002100097c82 */ /* 0x000fc40008000000 */
[----:B------:R-:W-:Y:S02]  /*21d0*/  UIADD3 UR32, UPT, UPT, UR8, 0x4600, URZ ;  /* 0x0000460008207890 */ /* 0x000fe4000fffe0ff */
[----:B------:R-:W-:Y:S01]  /*21e0*/  UIADD3 UR8, UPT, UPT, UR8, 0x1e600, URZ ;  /* 0x0001e60008087890 */ /* 0x000fe2000fffe0ff */
[----:B------:R-:W-:Y:S01]  /*21f0*/  UMOV UR25, UR13 ;  /* 0x0000000d00197c82 */ /* 0x000fe20008000000 */
[----:B------:R-:W-:-:S05]  /*2200*/  UMOV UR17, UR23 ;  /* 0x0000001700117c82 */ /* 0x000fca0008000000 */
[----:B------:R2:W-:Y:S02]  /*2210*/  UTMALDG.3D.2CTA [UR32], [UR28], desc[UR18] ;  /* 0x000012201c0075b4 */ /* 0x0005e40008211000 */
[----:B------:R4:W-:Y:S01]  /*2220*/  UTMALDG.3D.2CTA [UR8], [UR26], desc[UR18] ;  /* 0x000012081a0075b4 */ /* 0x0009e20008211000 */
[----:B--2---:R-:W-:Y:S01]  /*2230*/  UIADD3 UR34, UPT, UPT, UR34, 0x20, URZ ;  /* 0x0000002022227890 */ /* 0x004fe2000fffe0ff */
[----:B------:R-:W-:Y:S11]  /*2240*/  BRA.U UP2, `(.L_x_32) ;  /* 0xfffffffd02507547 */ /* 0x000ff6000b83ffff */
.L_x_26:
[----:B----4-:R-:W-:Y:S01]  /*2250*/  ULEA UR8, UR23, UR6, 0x3 ;  /* 0x0000000617087291 */ /* 0x010fe2000f8e18ff */
[----:B-1----:R-:W-:Y:S01]  /*2260*/  SHF.L.U32 R2, R15, 0x1f, RZ ;  /* 0x0000001f0f027819 */ /* 0x002fe200000006ff */
[----:B------:R-:W-:Y:S01]  /*2270*/  @!P1 SYNCS.ARRIVE.TRANS64.A1T0 RZ, [UR6+0x368], RZ ;  /* 0x000368ffffff99a7 */ /* 0x000fe20008100006 */
[----:B------:R-:W-:-:S06]  /*2280*/  UISETP.GT.AND UP0, UPT, UR7, UR5, UPT ;  /* 0x000000050700728c */ /* 0x000fcc000bf04270 */
[----:B--2---:R1:W2:Y:S03]  /*2290*/  SYNCS.PHASECHK.TRANS64.TRYWAIT P0, [UR8+0x1a0], R2 ;  /* 0x0001a002ff0075a7 */ /* 0x0042a60008001108 */
[----:B------:R-:W-:Y:S05]  /*22a0*/  BRA.U !UP0, `(.L_x_33) ;  /* 0x0000000108bc7547 */ /* 0x000fea000b800000 */
[----:B------:R-:W-:Y:S01]  /*22b0*/  UIADD3 UR26, UPT, UPT, UR24, UR25, URZ ;  /* 0x00000019181a7290 */ /* 0x000fe2000fffe0ff */
[----:B------:R-:W-:-:S11]  /*22c0*/  UMOV UR27, UR23 ;  /* 0x00000017001b7c82 */ /* 0x000fd60008000000 */
.L_x_39:
[----:B------:R-:W-:Y:S01]  /*22d0*/  ULEA UR17, UR27, UR6, 0x3 ;  /* 0x000000061b117291 */ /* 0x000fe2000f8e18ff */
[----:B--2---:R-:W-:Y:S01]  /*22e0*/  @P5 MOV R3, 0x2000 ;  /* 0x0000200000035802 */ /* 0x004fe20000000f00 */
[----:B-12---:R-:W-:Y:S10]  /*22f0*/  @P0 BRA `(.L_x_34) ;  /* 0x00000000000c0947 */ /* 0x006ff40003800000 */
[----:B------:R-:W-:-:S04]  /*2300*/  SHF.L.U32 R5, R15, 0x1f, RZ ;  /* 0x0000001f0f057819 */ /* 0x000fc800000006ff */
[----:B------:R-:W2:Y:S02]  /*2310*/  SYNCS.PHASECHK.TRANS64.TRYWAIT P0, [UR17+0x1a0], R5 ;  /* 0x0001a005ff0075a7 */ /* 0x000ea40008001111 */
[----:B--2---:R-:W-:Y:S05]  /*2320*/  @!P0 BRA `(.L_x_35) ;  /* 0x0000007400d08947 */ /* 0x004fea0003800000 */
.L_x_34:
[----:B------:R2:W-:Y:S01]  /*2330*/  @P5 SYNCS.ARRIVE.TRANS64 RZ, [UR17], R3 ;  /* 0x00000003ffff59a7 */ /* 0x0005e20008000011 */
[----:B------:R-:W-:-:S04]  /*2340*/  ULOP3.LUT UR8, UR22, 0x2, URZ, 0xfc, !UPT ;  /* 0x0000000216087892 */ /* 0x000fc8000f8efcff */
[----:B------:R-:W-:-:S09]  /*2350*/  UISETP.NE.AND UP0, UPT, UR8, 0x2, UPT ;  /* 0x000000020800788c */ /* 0x000fd2000bf05270 */
[----:B------:R-:W-:Y:S05]  /*2360*/  BRA.U UP0, `(.L_x_36) ;  /* 0x0000000100047547 */ /* 0x000fea000b800000 */
[----:B------:R-:W-:Y:S05]  /*2370*/  BPT.TRAP 0x1 ;  /* 0x000000040000795c */ /* 0x000fea0000300000 */
.L_x_36:
[----:B------:R-:W-:Y:S04]  /*2380*/  BSSY.RECONVERGENT B0, `(.L_x_37) ;  /* 0x0000003000007945 */ /* 0x000fe80003800200 */
[----:B------:R-:W-:Y:S05]  /*2390*/  @!P4 BRA `(.L_x_38) ;  /* 0x000000000004c947 */ /* 0x000fea0003800000 */
[----:B------:R-:W-:Y:S05]  /*23a0*/  BPT.TRAP 0x1 ;  /* 0x000000040000795c */ /* 0x000fea0000300000 */
.L_x_38:
[----:B------:R-:W-:Y:S05]  /*23b0*/  BSYNC.RECONVERGENT B0 ;  /* 0x0000000000007941 */ /* 0x000fea0003800200 */
.L_x_37:
[----:B------:R-:W-:Y:S02]  /*23c0*/  UIADD3 UR23, UPT, UPT, UR27, 0x1, URZ ;  /* 0x000000011b177890 */ /* 0x000fe4000fffe0ff */
[----:B------:R-:W-:Y:S02]  /*23d0*/  UIADD3 UR32, UP1, UPT, UR14, 0x80, URZ ;  /* 0x000000800e207890 */ /* 0x000fe4000ff3e0ff */
[----:B------:R-:W-:Y:S02]  /*23e0*/  UISETP.NE.AND UP0, UPT, UR23, 0x34, UPT ;  /* 0x000000341700788c */ /* 0x000fe4000bf05270 */
[----:B------:R-:W-:Y:S02]  /*23f0*/  USHF.L.U32 UR18, UR25, 0x5, URZ ;  /* 0x0000000519127899 */ /* 0x000fe400080006ff */
[----:B------:R-:W-:Y:S02]  /*2400*/  USEL UR9, URZ, 0x1, UP0 ;  /* 0x00000001ff097887 */ /* 0x000fe40008000000 */
[----:B------:R-:W-:-:S02]  /*2410*/  USEL UR23, UR23, URZ, UP0 ;  /* 0x000000ff17177287 */ /* 0x000fc40008000000 */
[----:B------:R-:W-:Y:S02]  /*2420*/  UIADD3 UR30, UP0, UPT, UR14, 0x180, URZ ;  /* 0x000001800e1e7890 */ /* 0x000fe4000ff1e0ff */
[----:B------:R-:W-:Y:S01]  /*2430*/  ULEA UR8, UR23, UR6, 0x3 ;  /* 0x0000000617087291 */ /* 0x000fe2000f8e18ff */
[----:B------:R-:W-:Y:S01]  /*2440*/  LOP3.LUT R15, R15, UR9, RZ, 0x3c, !PT ;  /* 0x000000090f0f7c12 */ /* 0x000fe2000f8e3cff */
[----:B------:R-:W-:Y:S02]  /*2450*/  ULOP3.LUT UR17, UR17, 0xfefffff8, URZ, 0xc0, !UPT ;  /* 0xfefffff811117892 */ /* 0x000fe4000f8ec0ff */
[----:B------:R-:W-:Y:S01]  /*2460*/  UIADD3.X UR33, UPT, UPT, URZ, UR15, URZ, UP1, !UPT ;  /* 0x0000000fff217290 */ /* 0x000fe20008ffe4ff */
[----:B-1----:R-:W-:Y:S01]  /*2470*/  SHF.L.U32 R2, R15, 0x1f, RZ ;  /* 0x0000001f0f027819 */ /* 0x002fe200000006ff */
[----:B------:R-:W-:Y:S01]  /*2480*/  UIADD3.X UR31, UPT, UPT, URZ, UR15, URZ, UP0, !UPT ;  /* 0x0000000fff1f7290 */ /* 0x000fe200087fe4ff */
[----:B------:R-:W-:Y:S02]  /*2490*/  UMOV UR28, 0x0 ;  /* 0x00000000001c7882 */ /* 0x000fe40000000000 */
[----:B------:R4:W1:Y:S01]  /*24a0*/  SYNCS.PHASECHK.TRANS64.TRYWAIT P0, [UR8+0x1a0], R2 ;  /* 0x0001a002ff0075a7 */ /* 0x0008620008001108 */
[----:B------:R-:W-:Y:S01]  /*24b0*/  ULEA UR8, UR27, UR6, 0xb ;  /* 0x000000061b087291 */ /* 0x000fe2000f8e58ff */
[----:B------:R-:W-:Y:S01]  /*24c0*/  UMOV UR29, 0x10000000 ;  /* 0x10000000001d7882 */ /* 0x000fe20000000000 */
[----:B------:R-:W-:-:S02]  /*24d0*/  UMOV UR19, UR35 ;  /* 0x0000002300137c82 */ /* 0x000fc40008000000 */
[----:B------:R-:W-:Y:S02]  /*24e0*/  UIADD3 UR16, UPT, UPT, UR8, 0x4600, URZ ;  /* 0x0000460008107890 */ /* 0x000fe4000fffe0ff */
[----:B------:R-:W-:Y:S01]  /*24f0*/  UIADD3 UR8, UPT, UPT, UR8, 0x1e600, URZ ;  /* 0x0001e60008087890 */ /* 0x000fe2000fffe0ff */
[----:B------:R-:W-:Y:S01]  /*2500*/  UMOV UR20, UR36 ;  /* 0x0000002400147c82 */ /* 0x000fe20008000000 */
[----:B------:R-:W-:Y:S01]  /*2510*/  UMOV UR12, UR36 ;  /* 0x00000024000c7c82 */ /* 0x000fe20008000000 */
[----:B------:R-:W-:Y:S01]  /*2520*/  UMOV UR9, UR17 ;  /* 0x0000001100097c82 */ /* 0x000fe20008000000 */
[----:B------:R-:W-:Y:S01]  /*2530*/  UMOV UR10, UR18 ;  /* 0x00000012000a7c82 */ /* 0x000fe20008000000 */
[----:B------:R-:W-:Y:S02]  /*2540*/  UIADD3 UR25, UPT, UPT, UR25, 0x1, URZ ;  /* 0x0000000119197890 */ /* 0x000fe4000fffe0ff */
[----:B------:R4:W-:Y:S01]  /*2550*/  UTMALDG.3D.2CTA [UR16], [UR32], desc[UR28] ;  /* 0x00001c10200075b4 */ /* 0x0009e20008211000 */
[----:B------:R-:W-:Y:S01]  /*2560*/  UMOV UR27, UR23 ;  /* 0x00000017001b7c82 */ /* 0x000fe20008000000 */
[----:B------:R-:W-:Y:S01]  /*2570*/  UISETP.NE.AND UP0, UPT, UR25, UR26, UPT ;  /* 0x0000001a1900728c */ /* 0x000fe2000bf05270 */
[----:B------:R4:W-:Y:S08]  /*2580*/  UTMALDG.3D.2CTA [UR8], [UR30], desc[UR28] ;  /* 0x00001c081e0075b4 */ /* 0x0009f00008211000 */
[----:B----4-:R-:W-:Y:S05]  /*2590*/  BRA.U UP0, `(.L_x_39) ;  /* 0xfffffffd004c7547 */ /* 0x010fea000b83ffff */
.L_x_33:
[----:B-1----:R-:W-:Y:S01]  /*25a0*/  LEA R2, R14, UR6, 0x3 ;  /* 0x000000060e027c11 */ /* 0x002fe2000f8e18ff */
[----:B------:R-:W-:Y:S01]  /*25b0*/  NOP ;  /* 0x0000000000007918 */ /* 0x000fe20000000000 */
[----:B--2---:R-:W-:Y:S02]  /*25c0*/  SHF.L.U32 R3, R12, 0x1f, RZ ;  /* 0x0000001f0c037819 */ /* 0x004fe400000006ff */
[----:B------:R-:W-:Y:S02]  /*25d0*/  LEA R4, R14, UR6, 0x4 ;  /* 0x000000060e047c11 */ /* 0x000fe4000f8e20ff */
[----:B------:R-:W1:Y:S02]  /*25e0*/  SYNCS.PHASECHK.TRANS64.TRYWAIT P0, [R2+URZ+0x370], R3 ;  /* 0x00037003020075a7 */ /* 0x000e6400080011ff */
[----:B-1----:R-:W-:Y:S05]  /*25f0*/  @!P0 BRA `(.L_x_40) ;  /* 0x0000007400348947 */ /* 0x002fea0003800000 */
.L_x_175:
[----:B------:R-:W2:Y:S01]  /*2600*/  LDS.128 R4, [R4+0x400] ;  /* 0x0004000004047984 */ /* 0x000ea20000000c00 */
[----:B------:R-:W-:Y:S01]  /*2610*/  ISETP.GE.AND P0, PT, R40, 0x1, PT ;  /* 0x000000012800780c */ /* 0x000fe20003f06270 */
[----:B-1----:R-:W-:Y:S01]  /*2620*/  VIADD R2, R2, 0x380 ;  /* 0x0000038002027836 */ /* 0x002fe20000000000 */
[----:B------:R-:W-:Y:S01]  /*2630*/  @!PT LDS RZ, [RZ] ;  /* 0x00000000fffff984 */ /* 0x000fe20000000800 */
[----:B------:R-:W-:Y:S01]  /*2640*/  @!PT LDS RZ, [RZ] ;  /* 0x00000000fffff984 */ /* 0x000fe20000000800 */
[----:B------:R-:W-:Y:S01]  /*2650*/  @!PT LDS RZ, [RZ] ;  /* 0x00000000fffff984 */ /* 0x000fe20000000800 */
[----:B------:R-:W-:Y:S01]  /*2660*/  @!PT LDS RZ, [RZ] ;  /* 0x00000000fffff984 */ /* 0x000fe20000000800 */
[----:B------:R1:W-:Y:S06]  /*2670*/  MEMBAR.ALL.CTA ;  /* 0x0000000000007992 */ /* 0x0003ec0000008000 */
[----:B-1----:R-:W1:Y:S01]  /*2680*/  FENCE.VIEW.ASYNC.S ;  /* 0x00000000000073c6 */ /* 0x002e620000000000 */
[----:B------:R-:W-:-:S04]  /*2690*/  PRMT R2, RZ, 0x654, R2 ;  /* 0x00000654ff027816 */ /* 0x000fc80000000002 */
[----:B-1----:R1:W-:Y:S01]  /*26a0*/  SYNCS.ARRIVE.TRANS64.RED.A1T0 RZ, [R2+URZ], RZ ;  /* 0x000000ff02ff79a7 */ /* 0x0023e200081004ff */
[----:B--2---:R-:W-:-:S13]  /*26b0*/  LOP3.LUT P2, RZ, R6, 0x1, RZ, 0xc0, !PT ;  /* 0x0000000106ff7812 */ /* 0x004fda000784c0ff */
[----:B------:R-:W-:Y:S01]  /*26c0*/  @P2 SHF.R.U32.HI R3, RZ, 0x10, R5 ;  /* 0x00000010ff032819 */ /* 0x000fe20000011605 */
[----:B------:R-:W-:Y:S01]  /*26d0*/  VOTEU.ANY UP0, P2 ;  /* 0x0000000000ff7886 */ /* 0x000fe20001000100 */
[----:B------:R-:W-:Y:S02]  /*26e0*/  @P2 MOV R13, R4 ;  /* 0x00000004000d2202 */ /* 0x000fe40000000f00 */
[----:B------:R-:W-:Y:S02]  /*26f0*/  @P2 R2UR.BROADCAST UR8, R3 ;  /* 0x00000000030822ca */ /* 0x000fe400008e0000 */
[----:B------:R-:W-:-:S11]  /*2700*/  @P2 LOP3.LUT R11, R5, 0xffff, RZ, 0xc0, !PT ;  /* 0x0000ffff050b2812 */ /* 0x000fd600078ec0ff */
[----:B------:R-:W-:Y:S01]  /*2710*/  @UP0 UMOV UR36, UR8 ;  /* 0x0000000800240c82 */ /* 0x000fe20008000000 */
[----:B-1----:R-:W-:Y:S05]  /*2720*/  @!P0 BRA `(.L_x_41) ;  /* 0x0000000000b88947 */ /* 0x002fea0003800000 */
[----:B------:R-:W3:Y:S01]  /*2730*/  LDC.64 R4, c[0x0][0xb18] ;  /* 0x0002c600ff047b82 */ /* 0x000ee20000000a00 */
[----:B------:R-:W-:-:S07]  /*2740*/  ISETP.NE.AND P3, PT, R40, 0x1, PT ;  /* 0x000000012800780c */ /* 0x000fce0003f65270 */
[----:B------:R-:W1:Y:S08]  /*2750*/  LDC.64 R6, c[0x0][0xb10] ;  /* 0x0002c400ff067b82 */ /* 0x000e700000000a00 */
[----:B------:R-:W2:Y:S08]  /*2760*/  LDC R17, c[0x0][0xb20] ;  /* 0x0002c800ff117b82 */ /* 0x000eb00000000800 */
[----:B------:R-:W4:Y:S01]  /*2770*/  LDC R18, c[0x0][0xb0c] ;  /* 0x0002c300ff127b82 */ /* 0x000f220000000800 */
[----:B---3--:R-:W-:Y:S01]  /*2780*/  IMAD.HI.U32 R22, R0, R5, RZ ;  /* 0x0000000500167227 */ /* 0x008fe200078e00ff */
[----:B------:R-:W-:-:S06]  /*2790*/  ISETP.NE.AND P0, PT, R4, 0x1, PT ;  /* 0x000000010400780c */ /* 0x000fcc0003f05270 */
[----:B------:R-:W3:Y:S01]  /*27a0*/  LDC.64 R2, c[0x0][0xb28] ;  /* 0x0002ca00ff027b82 */ /* 0x000ee20000000a00 */
[----:B-1----:R-:W-:-:S04]  /*27b0*/  IMAD.HI.U32 R20, R9, R6, RZ ;  /* 0x0000000609147227 */ /* 0x002fc800078e00ff */
[----:B------:R-:W-:Y:S01]  /*27c0*/  IMAD.HI.U32 R24, R13, R6, RZ ;  /* 0x000000060d187227 */ /* 0x000fe200078e00ff */
[----:B------:R-:W-:Y:S02]  /*27d0*/  SHF.R.U32.HI R20, RZ, R7, R20 ;  /* 0x00000007ff147219 */ /* 0x000fe40000011614 */
[----:B--2---:R-:W-:Y:S01]  /*27e0*/  SHF.R.U32.HI R19, RZ, R17, R22 ;  /* 0x00000011ff137219 */ /* 0x004fe20000011616 */
[----:B------:R-:W-:Y:S01]  /*27f0*/  IMAD.HI.U32 R22, R11, R5, RZ ;  /* 0x000000050b167227 */ /* 0x000fe200078e00ff */
[----:B------:R-:W-:Y:S02]  /*2800*/  SHF.R.U32.HI R24, RZ, R7, R24 ;  /* 0x00000007ff187219 */ /* 0x000fe40000011618 */
[----:B------:R-:W-:Y:S02]  /*2810*/  SEL R19, R0, R19, !P0 ;  /* 0x0000001300137207 */ /* 0x000fe40004000000 */
[----:B------:R-:W-:Y:S02]  /*2820*/  SHF.R.U32.HI R22, RZ, R17, R22 ;  /* 0x00000011ff167219 */ /* 0x000fe40000011616 */
[----:B----4-:R-:W-:-:S02]  /*2830*/  ISETP.NE.AND P1, PT, R18, 0x1, PT ;  /* 0x000000011200780c */ /* 0x010fc40003f25270 */
[----:B------:R-:W-:Y:S02]  /*2840*/  SEL R5, R11, R22, !P0 ;  /* 0x000000160b057207 */ /* 0x000fe40004000000 */
[----:B------:R-:W-:Y:S02]  /*2850*/  SEL R21, R9, R20, !P1 ;  /* 0x0000001409157207 */ /* 0x000fe40004800000 */
[----:B------:R-:W-:Y:S01]  /*2860*/  SEL R7, R13, R24, !P1 ;  /* 0x000000180d077207 */ /* 0x000fe20004800000 */
[----:B---3--:R-:W-:Y:S01]  /*2870*/  IMAD.HI.U32 R20, R19, R2, RZ ;  /* 0x0000000213147227 */ /* 0x008fe200078e00ff */
[----:B------:R-:W-:-:S03]  /*2880*/  IADD3 R17, PT, PT, -R5, RZ, RZ ;  /* 0x000000ff05117210 */ /* 0x000fc60007ffe1ff */
        /* <DEDUP_REMOVED lines=11> */
[----:B------:R-:W-:-:S04]  /*2940*/  @!P0 IMAD.HI.U32 R20, R7, R2, RZ ;  /* 0x0000000207148227 */ /* 0x000fc800078e00ff */
[----:B------:R-:W-:Y:S01]  /*2950*/  IMAD.MOV R2, RZ, RZ, -R6 ;  /* 0x000000ffff027224 */ /* 0x000fe200078e0a06 */
[----:B------:R-:W-:-:S03]  /*2960*/  @!P0 SHF.R.U32.HI R20, RZ, R3, R20 ;  /* 0x00000003ff148219 */ /* 0x000fc60000011614 */
[----:B------:R-:W-:Y:S01]  /*2970*/  IMAD R2, R40, R2, R5 ;  /* 0x0000000228027224 */ /* 0x000fe200078e0205 */
        /* <DEDUP_REMOVED lines=9> */
.L_x_41:
[----:B------:R-:W1:Y:S02]  /*2a10*/  LDCU UR8, c[0x0][0xb30] ;  /* 0x00016600ff0877ac */ /* 0x000e640008000800 */
[----:B-1----:R-:W-:-:S09]  /*2a20*/  UISETP.NE.AND UP0, UPT, UR8, 0x1, UPT ;  /* 0x000000010800788c */ /* 0x002fd2000bf05270 */
[----:B------:R-:W-:Y:S05]  /*2a30*/  BRA.U UP0, `(.L_x_42) ;  /* 0x0000000100407547 */ /* 0x000fea000b800000 */
[----:B------:R-:W1:Y:S08]  /*2a40*/  LDC.64 R4, c[0x0][0xb10] ;  /* 0x0002c400ff047b82 */ /* 0x000e700000000a00 */
[----:B------:R-:W2:Y:S08]  /*2a50*/  LDC.64 R2, c[0x0][0xb18] ;  /* 0x0002c600ff027b82 */ /* 0x000eb00000000a00 */
[----:B------:R-:W4:Y:S08]  /*2a60*/  LDC R6, c[0x0][0xb20] ;  /* 0x0002c800ff067b82 */ /* 0x000f300000000800 */
[----:B------:R-:W3:Y:S01]  /*2a70*/  LDC R18, c[0x0][0xb0c] ;  /* 0x0002c300ff127b82 */ /* 0x000ee20000000800 */
[----:B-1----:R-:W-:-:S05]  /*2a80*/  IMAD.HI.U32 R4, R13, R4, RZ ;  /* 0x000000040d047227 */ /* 0x002fca00078e00ff */
[----:B------:R-:W-:Y:S01]  /*2a90*/  SHF.R.U32.HI R4, RZ, R5, R4 ;  /* 0x00000005ff047219 */ /* 0x000fe20000011604 */
[----:B--2---:R-:W-:Y:S01]  /*2aa0*/  IMAD.HI.U32 R3, R11, R3, RZ ;  /* 0x000000030b037227 */ /* 0x004fe200078e00ff */
[----:B------:R-:W-:-:S04]  /*2ab0*/  ISETP.NE.AND P0, PT, R2, 0x1, PT ;  /* 0x000000010200780c */ /* 0x000fc80003f05270 */
[----:B----4-:R-:W-:-:S04]  /*2ac0*/  SHF.R.U32.HI R6, RZ, R6, R3 ;  /* 0x00000006ff067219 */ /* 0x010fc80000011603 */
[----:B------:R-:W-:Y:S02]  /*2ad0*/  SEL R3, R11, R6, !P0 ;  /* 0x000000060b037207 */ /* 0x000fe40004000000 */
[----:B---3--:R-:W-:-:S04]  /*2ae0*/  ISETP.NE.AND P1, PT, R18, 0x1, PT ;  /* 0x000000011200780c */ /* 0x008fc80003f25270 */
[----:B------:R-:W-:-:S05]  /*2af0*/  SEL R4, R13, R4, !P1 ;  /* 0x000000040d047207 */ /* 0x000fca0004800000 */
[----:B------:R-:W-:Y:S02]  /*2b00*/  IMAD.IADD R5, R3, 0x1, -R4 ;  /* 0x0000000103057824 */ /* 0x000fe400078e0a04 */
[----:B------:R-:W-:Y:S02]  /*2b10*/  IMAD.IADD R3, R4, 0x1, -R3 ;  /* 0x0000000104037824 */ /* 0x000fe400078e0a03 */
[----:B------:R-:W-:Y:S02]  /*2b20*/  IMAD R13, R5, R18, R13 ;  /* 0x00000012050d7224 */ /* 0x000fe400078e020d */
[----:B------:R-:W-:-:S07]  /*2b30*/  IMAD R11, R3, R2, R11 ;  /* 0x00000002030b7224 */ /* 0x000fce00078e020b */
.L_x_42:
[----:B------:R-:W-:Y:S01]  /*2b40*/  VIADD R14, R14, 0x1 ;  /* 0x000000010e0e7836 */ /* 0x000fe20000000000 */
[----:B------:R-:W-:Y:S01]  /*2b50*/  PLOP3.LUT P1, PT, PT, PT, PT, 0x80, 0x8 ;  /* 0x000000000008781c */ /* 0x000fe20003f2f070 */
[----:B------:R-:W-:Y:S02]  /*2b60*/  IMAD.IADD R21, R13, 0x1, R96 ;  /* 0x000000010d157824 */ /* 0x000fe400078e0260 */
[----:B------:R-:W-:Y:S01]  /*2b70*/  IMAD.IADD R20, R11, 0x1, R94 ;  /* 0x000000010b147824 */ /* 0x000fe200078e025e */
[----:B------:R-:W-:-:S04]  /*2b80*/  ISETP.NE.AND P0, PT, R14, 0x2, PT ;  /* 0x000000020e00780c */ /* 0x000fc80003f05270 */
[----:B------:R-:W-:Y:S02]  /*2b90*/  SEL R3, RZ, 0x1, P0 ;  /* 0x00000001ff037807 */ /* 0x000fe40000000000 */
[----:B------:R-:W-:Y:S02]  /*2ba0*/  SEL R14, R14, RZ, P0 ;  /* 0x000000ff0e0e7207 */ /* 0x000fe40000000000 */
[----:B------:R-:W-:Y:S01]  /*2bb0*/  LOP3.LUT R12, R12, R3, RZ, 0x3c, !PT ;  /* 0x000000030c0c7212 */ /* 0x000fe200078e3cff */
[----:B------:R-:W-:Y:S06]  /*2bc0*/  @P2 BRA `(.L_x_43) ;  /* 0xfffffff000642947 */ /* 0x000fec000383ffff */
[----:B------:R-:W-:Y:S01]  /*2bd0*/  UIADD3 UR6, UPT, UPT, UR6, 0x1a0, URZ ;  /* 0x000001a006067890 */ /* 0x000fe2000fffe0ff */
[----:B------:R-:W-:-:S03]  /*2be0*/  SHF.L.U32 R3, R15, 0x1f, RZ ;  /* 0x0000001f0f037819 */ /* 0x000fc600000006ff */
[----:B------:R-:W-:-:S09]  /*2bf0*/  ULEA UR4, UR23, UR6, 0x3 ;  /* 0x0000000617047291 */ /* 0x000fd2000f8e18ff */
[----:B------:R-:W1:Y:S02]  /*2c00*/  SYNCS.PHASECHK.TRANS64.TRYWAIT P0, [UR4], R3 ;  /* 0x00000003ff0075a7 */ /* 0x000e640008001104 */
[----:B-1----:R-:W-:Y:S05]  /*2c10*/  @!P0 BRA `(.L_x_44) ;  /* 0x0000006c00c08947 */ /* 0x002fea0003800000 */
.L_x_177:
[----:B------:R-:W-:-:S04]  /*2c20*/  UIADD3 UR5, UPT, UPT, UR23, 0x1, URZ ;  /* 0x0000000117057890 */ /* 0x000fc8000fffe0ff */
[----:B------:R-:W-:-:S04]  /*2c30*/  UISETP.NE.AND UP0, UPT, UR5, 0x34, UPT ;  /* 0x000000340500788c */ /* 0x000fc8000bf05270 */
[----:B------:R-:W-:Y:S02]  /*2c40*/  USEL UR7, URZ, 0x1, UP0 ;  /* 0x00000001ff077887 */ /* 0x000fe40008000000 */
[----:B------:R-:W-:-:S04]  /*2c50*/  USEL UR5, UR5, URZ, UP0 ;  /* 0x000000ff05057287 */ /* 0x000fc80008000000 */
[----:B------:R-:W-:Y:S01]  /*2c60*/  ULEA UR4, UR5, UR6, 0x3 ;  /* 0x0000000605047291 */ /* 0x000fe2000f8e18ff */
[----:B------:R-:W-:-:S04]  /*2c70*/  LOP3.LUT R2, R15, UR7, RZ, 0x3c, !PT ;  /* 0x000000070f027c12 */ /* 0x000fc8000f8e3cff */
[----:B-1----:R-:W-:-:S04]  /*2c80*/  SHF.L.U32 R3, R2, 0x1f, RZ ;  /* 0x0000001f02037819 */ /* 0x002fc800000006ff */
[----:B------:R-:W1:Y:S02]  /*2c90*/  SYNCS.PHASECHK.TRANS64.TRYWAIT P0, [UR4], R3 ;  /* 0x00000003ff0075a7 */ /* 0x000e640008001104 */
[----:B-1----:R-:W-:Y:S05]  /*2ca0*/  @!P0 BRA `(.L_x_45) ;  /* 0x0000006c00b48947 */ /* 0x002fea0003800000 */
.L_x_179:
        /* <DEDUP_REMOVED lines=9> */
.L_x_181:
        /* <DEDUP_REMOVED lines=9> */
.L_x_183:
        /* <DEDUP_REMOVED lines=9> */
.L_x_185:
        /* <DEDUP_REMOVED lines=9> */
.L_x_187:
        /* <DEDUP_REMOVED lines=9> */
.L_x_189:
        /* <DEDUP_REMOVED lines=9> */
.L_x_191:
        /* <DEDUP_REMOVED lines=9> */
.L_x_193:
        /* <DEDUP_REMOVED lines=9> */
.L_x_195:
        /* <DEDUP_REMOVED lines=9> */
.L_x_197:
        /* <DEDUP_REMOVED lines=9> */
.L_x_199:
        /* <DEDUP_REMOVED lines=9> */
.L_x_201:
        /* <DEDUP_REMOVED lines=9> */
.L_x_203:
        /* <DEDUP_REMOVED lines=9> */
.L_x_205:
        /* <DEDUP_REMOVED lines=9> */
.L_x_207:
        /* <DEDUP_REMOVED lines=9> */
.L_x_209:
        /* <DEDUP_REMOVED lines=9> */
.L_x_211:
        /* <DEDUP_REMOVED lines=9> */
.L_x_213:
        /* <DEDUP_REMOVED lines=9> */
.L_x_215:
        /* <DEDUP_REMOVED lines=9> */
.L_x_217:
        /* <DEDUP_REMOVED lines=9> */
.L_x_219:
        /* <DEDUP_REMOVED lines=9> */
.L_x_221:
        /* <DEDUP_REMOVED lines=9> */
.L_x_223:
        /* <DEDUP_REMOVED lines=9> */
.L_x_225:
        /* <DEDUP_REMOVED lines=9> */
.L_x_227:
        /* <DEDUP_REMOVED lines=9> */
.L_x_229:
        /* <DEDUP_REMOVED lines=9> */
.L_x_231:
        /* <DEDUP_REMOVED lines=9> */
.L_x_233:
        /* <DEDUP_REMOVED lines=9> */
.L_x_235:
        /* <DEDUP_REMOVED lines=9> */
.L_x_237:
        /* <DEDUP_REMOVED lines=9> */
.L_x_239:
        /* <DEDUP_REMOVED lines=9> */
.L_x_241:
        /* <DEDUP_REMOVED lines=9> */
.L_x_243:
        /* <DEDUP_REMOVED lines=9> */
.L_x_245:
        /* <DEDUP_REMOVED lines=9> */
.L_x_247:
        /* <DEDUP_REMOVED lines=9> */
.L_x_249:
        /* <DEDUP_REMOVED lines=9> */
.L_x_251:
        /* <DEDUP_REMOVED lines=9> */
.L_x_253:
        /* <DEDUP_REMOVED lines=9> */
.L_x_255:
        /* <DEDUP_REMOVED lines=9> */
.L_x_257:
        /* <DEDUP_REMOVED lines=9> */
.L_x_259:
        /* <DEDUP_REMOVED lines=9> */
.L_x_261:
        /* <DEDUP_REMOVED lines=9> */
.L_x_263:
        /* <DEDUP_REMOVED lines=9> */
.L_x_265:
        /* <DEDUP_REMOVED lines=9> */
.L_x_267:
        /* <DEDUP_REMOVED lines=9> */
.L_x_269:
        /* <DEDUP_REMOVED lines=9> */
.L_x_271:
        /* <DEDUP_REMOVED lines=9> */
.L_x_273:
        /* <DEDUP_REMOVED lines=9> */
.L_x_275:
        /* <DEDUP_REMOVED lines=9> */
.L_x_277:
[----:B------:R-:W-:-:S04]  /*4840*/  UIADD3 UR5, UPT, UPT, UR5, 0x1, URZ ;  /* 0x0000000105057890 */ /* 0x000fc8000fffe0ff */
[----:B------:R-:W-:-:S04]  /*4850*/  UISETP.NE.AND UP0, UPT, UR5, 0x34, UPT ;  /* 0x000000340500788c */ /* 0x000fc8000bf05270 */
[----:B------:R-:W-:Y:S02]  /*4860*/  USEL UR4, URZ, 0x1, UP0 ;  /* 0x00000001ff047887 */ /* 0x000fe40008000000 */
[----:B------:R-:W-:-:S04]  /*4870*/  USEL UR5, UR5, URZ, UP0 ;  /* 0x000000ff05057287 */ /* 0x000fc80008000000 */
[----:B------:R-:W-:Y:S01]  /*4880*/  ULEA UR5, UR5, UR6, 0x3 ;  /* 0x0000000605057291 */ /* 0x000fe2000f8e18ff */
[----:B-1----:R-:W-:-:S04]  /*4890*/  LOP3.LUT R3, R2, UR4, RZ, 0x3c, !PT ;  /* 0x0000000402037c12 */ /* 0x002fc8000f8e3cff */
[----:B------:R-:W-:Y:S01]  /*48a0*/  SHF.L.U32 R3, R3, 0x1f, RZ ;  /* 0x0000001f03037819 */ /* 0x000fe200000006ff */
[----:B---3--:R-:W-:-:S07]  /*48b0*/  IMAD.U32 R0, RZ, RZ, UR5 ;  /* 0x00000005ff007e24 */ /* 0x008fce000f8e00ff */
.L_x_95:
[----:B-1----:R1:W2:Y:S02]  /*48c0*/  SYNCS.PHASECHK.TRANS64.TRYWAIT P0, [R0+URZ], R3 ;  /* 0x00000003000075a7 */ /* 0x0022a400080011ff */
[----:B--2---:R-:W-:Y:S05]  /*48d0*/  @!P0 NANOSLEEP.SYNCS 0x989680 ;  /* 0x009896800000895d */ /* 0x004fea0003900000 */
[----:B------:R-:W2:Y:S02]  /*48e0*/  @!P0 SYNCS.PHASECHK.TRANS64 P0, [R0+URZ], R3 ;  /* 0x00000003000085a7 */ /* 0x000ea400080010ff */
[----:B--2---:R-:W-:Y:S05]  /*48f0*/  @P0 EXIT ;  /* 0x000000000000094d */ /* 0x004fea0003800000 */
[----:B------:R-:W-:Y:S05]  /*4900*/  BRA `(.L_x_95) ;  /* 0xfffffffc00ec7947 */ /* 0x000fea000383ffff */
.L_x_23:
[----:B------:R-:W-:-:S04]  /*4910*/  UISETP.NE.AND UP1, UPT, UR37, URZ, UPT ;  /* 0x000000ff2500728c */ /* 0x000fc8000bf25270 */
[----:B------:R-:W-:-:S09]  /*4920*/  UISETP.NE.OR UP1, UPT, UR10, 0x1, UP1 ;  /* 0x000000010a00788c */ /* 0x000fd20008f25670 */
[----:B------:R-:W-:Y:S05]  /*4930*/  BRA.U UP1, `(.L_x_96) ;  /* 0x00000005014c7547 */ /* 0x000fea000b800000 */
[----:B------:R-:W-:Y:S01]  /*4940*/  HFMA2 R11, -RZ, RZ, 0, 0 ;  /* 0x00000000ff0b7431 */ /* 0x000fe200000001ff */
[----:B------:R-:W-:Y:S01]  /*4950*/  ISETP.GE.U32.AND P2, PT, R10, 0x2, PT ;  /* 0x000000020a00780c */ /* 0x000fe20003f46070 */
[----:B------:R-:W-:Y:S01]  /*4960*/  IMAD.MOV.U32 R12, RZ, RZ, 0x1 ;  /* 0x00000001ff0c7424 */ /* 0x000fe200078e00ff */
[----:B------:R-:W-:Y:S01]  /*4970*/  CS2R R8, SRZ ;  /* 0x0000000000087805 */ /* 0x000fe2000001ff00 */
[----:B------:R-:W-:Y:S01]  /*4980*/  IMAD.MOV.U32 R3, RZ, RZ, RZ ;  /* 0x000000ffff037224 */ /* 0x000fe200078e00ff */
[----:B------:R-:W-:Y:S01]  /*4990*/  UMOV UR4, 0x400 ;  /* 0x0000040000047882 */ /* 0x000fe20000000000 */
[----:B------:R-:W-:Y:S01]  /*49a0*/  UMOV UR6, URZ ;  /* 0x000000ff00067c82 */ /* 0x000fe20008000000 */
[----:B------:R-:W-:-:S12]  /*49b0*/  ULEA UR37, UR37, UR4, 0x18 ;  /* 0x0000000425257291 */ /* 0x000fd8000f8ec0ff */
.L_x_100:
[----:B------:R-:W-:Y:S02]  /*49c0*/  LEA R0, R3, UR37, 0x3 ;  /* 0x0000002503007c11 */ /* 0x000fe4000f8e18ff */
[----:B------:R-:W-:-:S03]  /*49d0*/  SHF.L.U32 R5, R8, 0x1f, RZ ;  /* 0x0000001f08057819 */ /* 0x000fc600000006ff */
[----:B------:R-:W-:Y:S01]  /*49e0*/  VIADD R4, R0, 0x3e0 ;  /* 0x000003e000047836 */ /* 0x000fe20000000000 */
[----:B------:R-:W1:Y:S02]  /*49f0*/  SYNCS.PHASECHK.TRANS64.TRYWAIT P0, [R0+URZ+0x3d0], R5 ;  /* 0x0003d005000075a7 */ /* 0x000e6400080011ff */
[----:B-1----:R-:W-:Y:S05]  /*4a00*/  @!P0 BRA `(.L_x_97) ;  /* 0x00000064000c8947 */ /* 0x002fea0003800000 */
.L_x_278:
[----:B------:R-:W-:Y:S01]  /*4a10*/  ULEA UR5, UR6, UR37, 0x3 ;  /* 0x0000002506057291 */ /* 0x000fe2000f8e18ff */
[----:B------:R-:W-:Y:S01]  /*4a20*/  PRMT R4, RZ, 0x654, R4 ;  /* 0x00000654ff047816 */ /* 0x000fe20000000004 */
[----:B-1----:R-:W-:Y:S01]  /*4a30*/  @!P2 IMAD.MOV.U32 R5, RZ, RZ, 0x10 ;  /* 0x00000010ff05a424 */ /* 0x002fe200078e00ff */
[----:B------:R-:W-:Y:S01]  /*4a40*/  SHF.L.U32 R7, R12, 0x1f, RZ ;  /* 0x0000001f0c077819 */ /* 0x000fe200000006ff */
[----:B------:R-:W-:Y:S01]  /*4a50*/  UIADD3 UR4, UPT, UPT, UR5, 0x370, URZ ;  /* 0x0000037005047890 */ /* 0x000fe2000fffe0ff */
[----:B------:R1:W-:Y:S05]  /*4a60*/  SYNCS.ARRIVE.TRANS64.RED.A1T0 RZ, [R4+URZ], RZ ;  /* 0x000000ff04ff79a7 */ /* 0x0003ea00081004ff */
[----:B------:R-:W-:Y:S01]  /*4a70*/  IMAD.U32 R13, RZ, RZ, UR4 ;  /* 0x00000004ff0d7e24 */ /* 0x000fe2000f8e00ff */
[----:B------:R-:W2:Y:S04]  /*4a80*/  SYNCS.PHASECHK.TRANS64.TRYWAIT P0, [UR5+0x380], R7 ;  /* 0x00038007ff0075a7 */ /* 0x000ea80008001105 */
[----:B------:R-:W-:Y:S01]  /*4a90*/  PRMT R13, R10, 0x654, R13 ;  /* 0x000006540a0d7816 */ /* 0x000fe2000000000d */
[----:B-12---:R-:W-:Y:S06]  /*4aa0*/  @!P0 BRA `(.L_x_98) ;  /* 0x0000006000f88947 */ /* 0x006fec0003800000 */
.L_x_280:
[----:B------:R-:W-:Y:S01]  /*4ab0*/  ULEA UR4, UR6, UR37, 0x4 ;  /* 0x0000002506047291 */ /* 0x000fe2000f8e20ff */
[----:B------:R-:W-:Y:S01]  /*4ac0*/  SEL R2, R13, R2, !P2 ;  /* 0x000000020d027207 */ /* 0x000fe20005000000 */
[----:B------:R-:W-:Y:S01]  /*4ad0*/  UIADD3 UR5, UPT, UPT, UR5, 0x370, URZ ;  /* 0x0000037005057890 */ /* 0x000fe2000fffe0ff */
[----:B-1----:R-:W-:Y:S01]  /*4ae0*/  LEA R0, R11, UR37, 0x3 ;  /* 0x000000250b007c11 */ /* 0x002fe2000f8e18ff */
[----:B------:R-:W-:Y:S01]  /*4af0*/  UIADD3 UR4, UPT, UPT, UR4, 0x400, URZ ;  /* 0x0000040004047890 */ /* 0x000fe2000fffe0ff */
[----:B------:R1:W-:Y:S01]  /*4b00*/  @!P2 SYNCS.ARRIVE.TRANS64.RED RZ, [R2+URZ], R5 ;  /* 0x0000000502ffa9a7 */ /* 0x0003e200080004ff */
[----:B------:R-:W-:Y:S01]  /*4b10*/  UIADD3 UR6, UPT, UPT, UR6, 0x1, URZ ;  /* 0x0000000106067890 */ /* 0x000fe2000fffe0ff */
[----:B------:R-:W-:-:S03]  /*4b20*/  VIADD R3, R3, 0x1 ;  /* 0x0000000103037836 */ /* 0x000fc60000000000 */
[----:B------:R-:W-:Y:S02]  /*4b30*/  UISETP.NE.AND UP0, UPT, UR6, 0x2, UPT ;  /* 0x000000020600788c */ /* 0x000fe4000bf05270 */
[----:B------:R-:W-:Y:S01]  /*4b40*/  ISETP.NE.AND P0, PT, R3, 0x2, PT ;  /* 0x000000020300780c */ /* 0x000fe20003f05270 */
[----:B------:R-:W-:Y:S06]  /*4b50*/  UGETNEXTWORKID.BROADCAST [UR4], [UR5] ;  /* 0x00000000040073ca */ /* 0x000fec0008000100 */
[----:B------:R-:W-:Y:S02]  /*4b60*/  USEL UR4, URZ, 0x1, UP0 ;  /* 0x00000001ff047887 */ /* 0x000fe40008000000 */
[----:B------:R-:W-:-:S04]  /*4b70*/  USEL UR6, UR6, URZ, UP0 ;  /* 0x000000ff06067287 */ /* 0x000fc80008000000 */
[----:B------:R-:W-:Y:S02]  /*4b80*/  LOP3.LUT R12, R12, UR4, RZ, 0x3c, !PT ;  /* 0x000000040c0c7c12 */ /* 0x000fe4000f8e3cff */
[----:B-1----:R-:W-:-:S04]  /*4b90*/  SHF.L.U32 R5, R9, 0x1f, RZ ;  /* 0x0000001f09057819 */ /* 0x002fc800000006ff */
[----:B------:R-:W1:Y:S02]  /*4ba0*/  SYNCS.PHASECHK.TRANS64.TRYWAIT P1, [R0+URZ+0x370], R5 ;  /* 0x00037005000075a7 */ /* 0x000e6400080211ff */
[----:B-1----:R-:W-:Y:S05]  /*4bb0*/  @!P1 BRA `(.L_x_99) ;  /* 0x0000006000cc9947 */ /* 0x002fea0003800000 */
.L_x_281:
[----:B------:R-:W-:Y:S01]  /*4bc0*/  LEA R4, R11, UR37, 0x4 ;  /* 0x000000250b047c11 */ /* 0x000fe2000f8e20ff */
[----:B-1----:R-:W-:Y:S01]  /*4bd0*/  VIADD R0, R0, 0x380 ;  /* 0x0000038000007836 */ /* 0x002fe20000000000 */
[----:B------:R-:W-:Y:S01]  /*4be0*/  SEL R3, R3, RZ, P0 ;  /* 0x000000ff03037207 */ /* 0x000fe20000000000 */
[----:B------:R-:W-:-:S03]  /*4bf0*/  VIADD R11, R11, 0x1 ;  /* 0x000000010b0b7836 */ /* 0x000fc60000000000 */
[----:B------:R-:W1:Y:S01]  /*4c00*/  LDS.128 R4, [R4+0x400] ;  /* 0x0004000004047984 */ /* 0x000e620000000c00 */
[----:B------:R-:W-:Y:S02]  /*4c10*/  PRMT R0, RZ, 0x654, R0 ;  /* 0x00000654ff007816 */ /* 0x000fe40000000000 */
[C---:B------:R-:W-:Y:S01]  /*4c20*/  ISETP.NE.AND P1, PT, R11.reuse, 0x2, PT ;  /* 0x000000020b00780c */ /* 0x040fe20003f25270 */
[----:B------:R-:W-:Y:S01]  /*4c30*/  @!PT LDS RZ, [RZ] ;  /* 0x00000000fffff984 */ /* 0x000fe20000000800 */
[----:B------:R-:W-:Y:S01]  /*4c40*/  @!PT LDS RZ, [RZ] ;  /* 0x00000000fffff984 */ /* 0x000fe20000000800 */
[----:B------:R-:W-:Y:S01]  /*4c50*/  @!PT LDS RZ, [RZ] ;  /* 0x00000000fffff984 */ /* 0x000fe20000000800 */
[----:B------:R-:W-:Y:S01]  /*4c60*/  @!PT LDS RZ, [RZ] ;  /* 0x00000000fffff984 */ /* 0x000fe20000000800 */
[----:B------:R2:W-:Y:S06]  /*4c70*/  MEMBAR.ALL.CTA ;  /* 0x0000000000007992 */ /* 0x0005ec0000008000 */
[----:B--2---:R-:W2:Y:S01]  /*4c80*/  FENCE.VIEW.ASYNC.S ;  /* 0x00000000000073c6 */ /* 0x004ea20000000000 */
[----:B------:R-:W-:Y:S01]  /*4c90*/  SEL R11, R11, RZ, P1 ;  /* 0x000000ff0b0b7207 */ /* 0x000fe20000800000 */
[----:B--2---:R2:W-:Y:S01]  /*4ca0*/  SYNCS.ARRIVE.TRANS64.RED.A1T0 RZ, [R0+URZ], RZ ;  /* 0x000000ff00ff79a7 */ /* 0x0045e200081004ff */
[----:B-1----:R-:W-:-:S02]  /*4cb0*/  LOP3.LUT P3, RZ, R6, 0x1, RZ, 0xc0, !PT ;  /* 0x0000000106ff7812 */ /* 0x002fc4000786c0ff */
[----:B------:R-:W-:-:S04]  /*4cc0*/  SEL R5, RZ, 0x1, P0 ;  /* 0x00000001ff057807 */ /* 0x000fc80000000000 */
[----:B------:R-:W-:Y:S02]  /*4cd0*/  LOP3.LUT R8, R8, R5, RZ, 0x3c, !PT ;  /* 0x0000000508087212 */ /* 0x000fe400078e3cff */
[----:B--2---:R-:W-:-:S04]  /*4ce0*/  SEL R0, RZ, 0x1, P1 ;  /* 0x00000001ff007807 */ /* 0x004fc80000800000 */
[----:B------:R-:W-:Y:S01]  /*4cf0*/  LOP3.LUT R9, R9, R0, RZ, 0x3c, !PT ;  /* 0x0000000009097212 */ /* 0x000fe200078e3cff */
[----:B------:R-:W-:Y:S06]  /*4d00*/  @P3 BRA `(.L_x_100) ;  /* 0xfffffffc002c3947 */ /* 0x000fec000383ffff */
[----:B------:R-:W-:Y:S01]  /*4d10*/  ULEA UR5, UR6, UR37, 0x3 ;  /* 0x0000002506057291 */ /* 0x000fe2000f8e18ff */
[----:B------:R-:W-:-:S08]  /*4d20*/  SHF.L.U32 R3, R12, 0x1f, RZ ;  /* 0x0000001f0c037819 */ /* 0x000fd000000006ff */
[----:B------:R-:W1:Y:S02]  /*4d30*/  SYNCS.PHASECHK.TRANS64 P0, [UR5+0x380], R3 ;  /* 0x00038003ff0075a7 */ /* 0x000e640008001005 */
[----:B-1----:R-:W-:Y:S05]  /*4d40*/  @P0 BRA `(.L_x_101) ;  /* 0x0000000000080947 */ /* 0x002fea0003800000 */
[----:B------:R-:W1:Y:S02]  /*4d50*/  SYNCS.PHASECHK.TRANS64.TRYWAIT P0, [UR5+0x380], R3 ;  /* 0x00038003ff0075a7 */ /* 0x000e640008001105 */
[----:B-1----:R-:W-:Y:S05]  /*4d60*/  @!P0 BRA `(.L_x_102) ;  /* 0x0000006000748947 */ /* 0x002fea0003800000 */
.L_x_101:
[----:B------:R-:W-:-:S04]  /*4d70*/  UIADD3 UR4, UPT, UPT, UR6, 0x1, URZ ;  /* 0x0000000106047890 */ /* 0x000fc8000fffe0ff */
[----:B------:R-:W-:-:S04]  /*4d80*/  UISETP.NE.AND UP0, UPT, UR4, 0x2, UPT ;  /* 0x000000020400788c */ /* 0x000fc8000bf05270 */
[----:B------:R-:W-:Y:S02]  /*4d90*/  USEL UR7, URZ, 0x1, UP0 ;  /* 0x00000001ff077887 */ /* 0x000fe40008000000 */
[----:B------:R-:W-:-:S04]  /*4da0*/  USEL UR4, UR4, URZ, UP0 ;  /* 0x000000ff04047287 */ /* 0x000fc80008000000 */
[----:B------:R-:W-:Y:S01]  /*4db0*/  ULEA UR4, UR4, UR37, 0x3 ;  /* 0x0000002504047291 */ /* 0x000fe2000f8e18ff */
[----:B-1----:R-:W-:-:S04]  /*4dc0*/  LOP3.LUT R3, R12, UR7, RZ, 0x3c, !PT ;  /* 0x000000070c037c12 */ /* 0x002fc8000f8e3cff */
[----:B------:R-:W-:-:S04]  /*4dd0*/  SHF.L.U32 R0, R3, 0x1f, RZ ;  /* 0x0000001f03007819 */ /* 0x000fc800000006ff */
[----:B------:R-:W1:Y:S02]  /*4de0*/  SYNCS.PHASECHK.TRANS64 P0, [UR4+0x380], R0 ;  /* 0x00038000ff0075a7 */ /* 0x000e640008001004 */
[----:B-1----:R-:W-:Y:S05]  /*4df0*/  @P0 EXIT ;  /* 0x000000000000094d */ /* 0x002fea0003800000 */
[----:B------:R-:W-:Y:S02]  /*4e00*/  SHF.L.U32 R3, R3, 0x1f, RZ ;  /* 0x0000001f03037819 */ /* 0x000fe400000006ff */
[----:B------:R-:W-:-:S07]  /*4e10*/  MOV R0, UR4 ;  /* 0x0000000400007c02 */ /* 0x000fce0008000f00 */
.L_x_103:
[----:B-1----:R1:W2:Y:S02]  /*4e20*/  SYNCS.PHASECHK.TRANS64.TRYWAIT P0, [R0+URZ+0x380], R3 ;  /* 0x00038003000075a7 */ /* 0x0022a400080011ff */
[----:B--2---:R-:W-:Y:S05]  /*4e30*/  @!P0 NANOSLEEP.SYNCS 0x989680 ;  /* 0x009896800000895d */ /* 0x004fea0003900000 */
[----:B------:R-:W2:Y:S02]  /*4e40*/  @!P0 SYNCS.PHASECHK.TRANS64 P0, [R0+URZ+0x380], R3 ;  /* 0x00038003000085a7 */ /* 0x000ea400080010ff */
[----:B--2---:R-:W-:Y:S05]  /*4e50*/  @P0 EXIT ;  /* 0x000000000000094d */ /* 0x004fea0003800000 */
[----:B------:R-:W-:Y:S05]  /*4e60*/  BRA `(.L_x_103) ;  /* 0xfffffffc00ec7947 */ /* 0x000fea000383ffff */
.L_x_96:
[----:B------:R-:W-:Y:S05]  /*4e70*/  BRA.U UP4, `(.L_x_104) ;  /* 0x0000001104847547 */ /* 0x000fea000b800000 */
[----:B------:R-:W-:Y:S01]  /*4e80*/  UMOV UR6, 0x40 ;  /* 0x0000004000067882 */ /* 0x000fe20000000000 */
[----:B------:R-:W-:Y:S01]  /*4e90*/  NOP ;  /* 0x0000000000007918 */ /* 0x000fe20000000000 */
[----:B------:R-:W-:Y:S01]  /*4ea0*/  ULEA UR6, UR37, UR6, 0x18 ;  /* 0x0000000625067291 */ /* 0x000fe2000f8ec0ff */
[----:B------:R-:W-:Y:S02]  /*4eb0*/  UMOV UR7, 0x400 ;  /* 0x0000040000077882 */ /* 0x000fe40000000000 */
[----:B------:R-:W-:-:S06]  /*4ec0*/  ULEA UR37, UR37, UR7, 0x18 ;  /* 0x0000000725257291 */ /* 0x000fcc000f8ec0ff */
[----:B------:R-:W1:Y:S02]  /*4ed0*/  LDS.U8 R2, [UR6+0x1c] ;  /* 0x00001c06ff027984 */ /* 0x000e640008000000 */
[----:B-1----:R-:W-:-:S13]  /*4ee0*/  ISETP.NE.AND P0, PT, R2, RZ, PT ;  /* 0x000000ff0200720c */ /* 0x002fda0003f05270 */
[----:B------:R-:W-:Y:S05]  /*4ef0*/  @P0 BRA `(.L_x_105) ;  /* 0x0000000400080947 */ /* 0x000fea0003800000 */
[----:B------:R-:W-:Y:S02]  /*4f00*/  UISETP.NE.U32.AND UP0, UPT, UR5, 0x1, UPT ;  /* 0x000000010500788c */ /* 0x000fe4000bf05070 */
[----:B------:R-:W-:-:S07]  /*4f10*/  UIADD3 UR8, UPT, UPT, UR6, 0x8, URZ ;  /* 0x0000000806087890 */ /* 0x000fce000fffe0ff */
[----:B------:R-:W-:Y:S05]  /*4f20*/  BRA.U !UP0, `(.L_x_106) ;  /* 0x00000001089c7547 */ /* 0x000fea000b800000 */
[----:B------:R-:W-:Y:S01]  /*4f30*/  ELECT P0, URZ, PT ;  /* 0x0000000000ff782f */ /* 0x000fe20003800000 */
[----:B------:R-:W-:-:S12]  /*4f40*/  BSSY B0, `(.L_x_106) ;  /* 0x0000025000007945 */ /* 0x000fd80003800000 */
[----:B------:R-:W-:Y:S05]  /*4f50*/  @!P0 BRA `(.L_x_107) ;  /* 0x00000000008c8947 */ /* 0x000fea0003800000 */
[----:B------:R-:W-:-:S05]  /*4f60*/  UMOV UR7, 0x10 ;  /* 0x0000001000077882 */ /* 0x000fca0000000000 */
[----:B------:R-:W-:Y:S04]  /*4f70*/  DEPBAR.LE SB1, 0x36 ;  /* 0x00009d800000791a */ /* 0x000fe80000000000 */
[----:B------:R-:W1:Y:S02]  /*4f80*/  UTCATOMSWS.2CTA.FIND_AND_SET.ALIGN UP1, UR7, UR7 ;  /* 0x00000007000775e3 */ /* 0x000e640008220800 */
[----:B-1----:R-:W-:Y:S01]  /*4f90*/  MOV R11, UR7 ;  /* 0x00000007000b7c02 */ /* 0x002fe20008000f00 */
[----:B------:R-:W-:Y:S06]  /*4fa0*/  BRA.U UP1, `(.L_x_108) ;  /* 0x0000000101187547 */ /* 0x000fec000b800000 */
.L_x_109:
[----:B------:R-:W-:Y:S05]  /*4fb0*/  NANOSLEEP 0x64 ;  /* 0x000000640000795d */ /* 0x000fea0003800000 */
[----:B------:R-:W-:-:S05]  /*4fc0*/  UMOV UR7, 0x10 ;  /* 0x0000001000077882 */ /* 0x000fca0000000000 */
[----:B------:R-:W-:Y:S04]  /*4fd0*/  DEPBAR.LE SB1, 0x36 ;  /* 0x00009d800000791a */ /* 0x000fe80000000000 */
[----:B------:R-:W1:Y:S02]  /*4fe0*/  UTCATOMSWS.2CTA.FIND_AND_SET.ALIGN UP1, UR7, UR7 ;  /* 0x00000007000775e3 */ /* 0x000e640008220800 */
[----:B-1----:R-:W-:Y:S01]  /*4ff0*/  MOV R11, UR7 ;  /* 0x00000007000b7c02 */ /* 0x002fe20008000f00 */
[----:B------:R-:W-:Y:S05]  /*5000*/  BRA.U !UP1, `(.L_x_109) ;  /* 0xfffffffd09e87547 */ /* 0x000fea000b83ffff */
.L_x_108:
[----:B------:R-:W1:Y:S01]  /*5010*/  LDS R5, [UR6+0x10] ;  /* 0x00001006ff057984 */ /* 0x000e620008000800 */
[----:B------:R-:W-:Y:S01]  /*5020*/  IMAD.U32 R3, RZ, RZ, UR37 ;  /* 0x00000025ff037e24 */ /* 0x000fe2000f8e00ff */
[----:B------:R-:W-:-:S03]  /*5030*/  MOV R2, UR4 ;  /* 0x0000000400027c02 */ /* 0x000fc60008000f00 */
[----:B------:R-:W-:Y:S01]  /*5040*/  VIADD R3, R3, 0x420 ;  /* 0x0000042003037836 */ /* 0x000fe20000000000 */
[----:B-1----:R-:W-:-:S04]  /*5050*/  SHF.L.U32 R5, R5, 0x1f, RZ ;  /* 0x0000001f05057819 */ /* 0x002fc800000006ff */
[----:B------:R-:W1:Y:S02]  /*5060*/  SYNCS.PHASECHK.TRANS64.TRYWAIT P0, [UR6+0x8], R5 ;  /* 0x00000805ff0075a7 */ /* 0x000e640008001106 */
[----:B-1----:R-:W-:Y:S05]  /*5070*/  @P0 BRA `(.L_x_110) ;  /* 0x0000000000080947 */ /* 0x002fea0003800000 */
[----:B------:R-:W1:Y:S02]  /*5080*/  SYNCS.PHASECHK.TRANS64.TRYWAIT P0, [UR6+0x8], R5 ;  /* 0x00000805ff0075a7 */ /* 0x000e640008001106 */
[----:B-1----:R-:W-:Y:S05]  /*5090*/  @!P0 BRA `(.L_x_111) ;  /* 0x0000005c00c08947 */ /* 0x002fea0003800000 */
.L_x_110:
[----:B-1----:R-:W-:Y:S01]  /*50a0*/  HFMA2 R4, -RZ, RZ, 0, 5.9604644775390625e-08 ;  /* 0x00000001ff047431 */ /* 0x002fe200000001ff */
[----:B------:R-:W-:Y:S01]  /*50b0*/  UPRMT UR7, UR4, 0x654, UR8 ;  /* 0x0000065404077896 */ /* 0x000fe20008000008 */
[----:B------:R-:W-:Y:S01]  /*50c0*/  IMAD.MOV.U32 R6, RZ, RZ, 0xffff ;  /* 0x0000ffffff067424 */ /* 0x000fe200078e00ff */
[----:B------:R-:W-:Y:S01]  /*50d0*/  PRMT R2, R2, 0x654, R3 ;  /* 0x0000065402027816 */ /* 0x000fe20000000003 */
[----:B------:R-:W-:Y:S02]  /*50e0*/  IMAD.MOV.U32 R5, RZ, RZ, 0x4 ;  /* 0x00000004ff057424 */ /* 0x000fe400078e00ff */
[----:B------:R-:W-:Y:S01]  /*50f0*/  IMAD.SHL.U32 R9, R11, 0x20, RZ ;  /* 0x000000200b097824 */ /* 0x000fe200078e00ff */
[----:B------:R-:W-:Y:S02]  /*5100*/  MOV R3, UR7 ;  /* 0x0000000700037c02 */ /* 0x000fe40008000f00 */
[-C--:B------:R-:W-:Y:S01]  /*5110*/  SHF.L.U32 R7, R6, R11.reuse, RZ ;  /* 0x0000000b06077219 */ /* 0x080fe200000006ff */
[----:B------:R1:W-:Y:S01]  /*5120*/  SYNCS.ARRIVE.TRANS64.RED RZ, [UR7], R5 ;  /* 0x00000005ffff79a7 */ /* 0x0003e20008000407 */
[----:B------:R-:W-:Y:S01]  /*5130*/  SHF.L.U32 R6, R4, R11, RZ ;  /* 0x0000000b04067219 */ /* 0x000fe200000006ff */
[----:B------:R1:W-:Y:S04]  /*5140*/  STS [UR37+0x420], R9 ;  /* 0x00042009ff007988 */ /* 0x0003e80008000825 */
[----:B------:R1:W-:Y:S04]  /*5150*/  STAS [R2.64], R11 ;  /* 0x0000000b02007dbd */ /* 0x0003e8000c0008ff */
[----:B------:R1:W-:Y:S04]  /*5160*/  ATOMS.OR RZ, [UR6+0x14], R7 ;  /* 0x00001407ffff798c */ /* 0x0003e8000b000006 */
[----:B------:R1:W-:Y:S04]  /*5170*/  ATOMS.OR RZ, [UR6+0x18], R6 ;  /* 0x00001806ffff798c */ /* 0x0003e8000b000006 */
[----:B------:R1:W-:Y:S02]  /*5180*/  ATOMS.XOR RZ, [UR6+0x10], R4 ;  /* 0x00001004ffff798c */ /* 0x0003e4000b800006 */
.L_x_107:
[----:B------:R-:W-:Y:S05]  /*5190*/  BSYNC B0 ;  /* 0x0000000000007941 */ /* 0x000fea0003800000 */
.L_x_106:
[----:B------:R-:W-:Y:S05]  /*51a0*/  BRA.U UP0, `(.L_x_112) ;  /* 0x00000001006c7547 */ /* 0x000fea000b800000 */
[----:B------:R-:W-:-:S03]  /*51b0*/  UMOV UR7, 0xffffffff ;  /* 0xffffffff00077882 */ /* 0x000fc60000000000 */
[----:B------:R-:W-:Y:S05]  /*51c0*/  BRA.DIV UR7, `(.L_x_113) ;  /* 0x0000005e078c7947 */ /* 0x000fea000b800000 */
[----:B------:R-:W-:-:S13]  /*51d0*/  ELECT P6, URZ, PT ;  /* 0x0000000000ff782f */ /* 0x000fda00038c0000 */
.L_x_285:
[----:B------:R-:W-:Y:S05]  /*51e0*/  @!P6 BRA `(.L_x_112) ;  /* 0x00000000005ce947 */ /* 0x000fea0003800000 */
[----:B-1----:R-:W1:Y:S02]  /*51f0*/  LDS R3, [UR6+0x10] ;  /* 0x00001006ff037984 */ /* 0x002e640008000800 */
[----:B-1----:R-:W-:-:S04]  /*5200*/  SHF.L.U32 R3, R3, 0x1f, RZ ;  /* 0x0000001f03037819 */ /* 0x002fc800000006ff */
[----:B------:R-:W1:Y:S02]  /*5210*/  SYNCS.PHASECHK.TRANS64.TRYWAIT P0, [UR6+0x8], R3 ;  /* 0x00000803ff0075a7 */ /* 0x000e640008001106 */
[----:B-1----:R-:W-:Y:S05]  /*5220*/  @P0 BRA `(.L_x_114) ;  /* 0x0000000000080947 */ /* 0x002fea0003800000 */
[----:B------:R-:W1:Y:S02]  /*5230*/  SYNCS.PHASECHK.TRANS64.TRYWAIT P0, [UR6+0x8], R3 ;  /* 0x00000803ff0075a7 */ /* 0x000e640008001106 */
[----:B-1----:R-:W-:Y:S05]  /*5240*/  @!P0 BRA `(.L_x_115) ;  /* 0x0000005c008c8947 */ /* 0x002fea0003800000 */
.L_x_114:
[----:B------:R-:W2:Y:S01]  /*5250*/  LDS R5, [UR37+0x420] ;  /* 0x00042025ff057984 */ /* 0x000ea20008000800 */
[----:B-1----:R-:W-:Y:S02]  /*5260*/  HFMA2 R2, -RZ, RZ, 0, 5.9604644775390625e-08 ;  /* 0x00000001ff027431 */ /* 0x002fe400000001ff */
[----:B------:R-:W-:Y:S01]  /*5270*/  IMAD.MOV.U32 R3, RZ, RZ, 0xffff ;  /* 0x0000ffffff037424 */ /* 0x000fe200078e00ff */
[----:B------:R-:W-:Y:S01]  /*5280*/  UPRMT UR7, UR4, 0x654, UR8 ;  /* 0x0000065404077896 */ /* 0x000fe20008000008 */
[----:B--2---:R-:W-:-:S03]  /*5290*/  IMAD.SHL.U32 R4, R5, 0x20, RZ ;  /* 0x0000002005047824 */ /* 0x004fc600078e00ff */
[-C--:B------:R-:W-:Y:S02]  /*52a0*/  SHF.L.U32 R3, R3, R5.reuse, RZ ;  /* 0x0000000503037219 */ /* 0x080fe400000006ff */
[----:B------:R-:W-:Y:S01]  /*52b0*/  SHF.L.U32 R5, R2, R5, RZ ;  /* 0x0000000502057219 */ /* 0x000fe200000006ff */
[----:B------:R2:W-:Y:S04]  /*52c0*/  STS [UR37+0x420], R4 ;  /* 0x00042004ff007988 */ /* 0x0005e80008000825 */
[----:B------:R2:W-:Y:S04]  /*52d0*/  ATOMS.OR RZ, [UR6+0x14], R3 ;  /* 0x00001403ffff798c */ /* 0x0005e8000b000006 */
[----:B------:R2:W-:Y:S01]  /*52e0*/  ATOMS.OR RZ, [UR6+0x18], R5 ;  /* 0x00001805ffff798c */ /* 0x0005e2000b000006 */
[----:B------:R-:W-:Y:S03]  /*52f0*/  SYNCS.ARRIVE.TRANS64.RED.A1T0 RZ, [UR7], RZ ;  /* 0x000000ffffff79a7 */ /* 0x000fe60008100407 */
[----:B------:R2:W-:Y:S01]  /*5300*/  ATOMS.XOR RZ, [UR6+0x10], R2 ;  /* 0x00001002ffff798c */ /* 0x0005e2000b800006 */
[----:B------:R-:W-:Y:S05]  /*5310*/  BRA `(.L_x_112) ;  /* 0x0000000000107947 */ /* 0x000fea0003800000 */
.L_x_105:
[----:B------:R-:W-:-:S05]  /*5320*/  MOV R2, 0xffffffff ;  /* 0xffffffff00027802 */ /* 0x000fca0000000f00 */
[----:B------:R1:W-:Y:S02]  /*5330*/  STS [UR37+0x420], R2 ;  /* 0x00042002ff007988 */ /* 0x0003e40008000825 */
[----:B-1----:R-:W-:Y:S02]  /*5340*/  MOV R2, 0x5360 ;  /* 0x0000536000027802 */ /* 0x002fe40000000f00 */
[----:B-----5:R-:W-:Y:S05]  /*5350*/  CALL.REL.NOINC `($__internal_1_$__cuda_sm10x_tcgen05_guardrail_trap_phase_invalid_during_alloc) ;  /* 0x0000006000d47944 */ /* 0x020fea0003c00000 */
.L_x_112:
[----:B------:R-:W-:Y:S05]  /*5360*/  WARPSYNC.ALL ;  /* 0x0000000000007948 */ /* 0x000fea0003800000 */
[----:B------:R-:W3:Y:S01]  /*5370*/  S2UR UR8, SR_CgaCtaId ;  /* 0x00000000000879c3 */ /* 0x000ee20000008800 */
[----:B------:R-:W-:Y:S01]  /*5380*/  UMOV UR6, 0x400 ;  /* 0x0000040000067882 */ /* 0x000fe20000000000 */
[----:B------:R-:W-:-:S06]  /*5390*/  NOP ;  /* 0x0000000000007918 */ /* 0x000fcc0000000000 */
[----:B------:R-:W-:Y:S06]  /*53a0*/  BAR.ARV 0x6, 0xa0 ;  /* 0x0182800000007b1d */ /* 0x000fec0000002000 */
[----:B------:R-:W-:Y:S01]  /*53b0*/  LOP3.LUT R0, R0, 0xffff, RZ, 0xc0, !PT ;  /* 0x0000ffff00007812 */ /* 0x000fe200078ec0ff */
[----:B-1----:R-:W-:Y:S01]  /*53c0*/  IMAD.MOV.U32 R9, RZ, RZ, 0x1 ;  /* 0x00000001ff097424 */ /* 0x002fe200078e00ff */
[----:B------:R-:W-:Y:S01]  /*53d0*/  LOP3.LUT R8, R8, 0xffff, RZ, 0xc0, !PT ;  /* 0x0000ffff08087812 */ /* 0x000fe200078ec0ff */
[----:B------:R-:W-:Y:S01]  /*53e0*/  UMOV UR22, URZ ;  /* 0x000000ff00167c82 */ /* 0x000fe20008000000 */
[----:B------:R-:W-:Y:S01]  /*53f0*/  R2UR UR12, R0 ;  /* 0x00000000000c72ca */ /* 0x000fe200000e0000 */
[----:B------:R-:W-:Y:S01]  /*5400*/  UMOV UR21, URZ ;  /* 0x000000ff00157c82 */ /* 0x000fe20008000000 */
[----:B------:R-:W-:Y:S01]  /*5410*/  R2UR UR13, R8 ;  /* 0x00000000080d72ca */ /* 0x000fe200000e0000 */
[----:B------:R-:W-:Y:S01]  /*5420*/  IMAD.MOV.U32 R8, RZ, RZ, RZ ;  /* 0x000000ffff087224 */ /* 0x000fe200078e00ff */
[----:B------:R-:W-:-:S02]  /*5430*/  UISETP.NE.AND UP2, UPT, UR5, URZ, UPT ;  /* 0x000000ff0500728c */ /* 0x000fc4000bf45270 */
[----:B---3--:R-:W-:Y:S01]  /*5440*/  ULEA UR8, UR8, UR6, 0x18 ;  /* 0x0000000608087291 */ /* 0x008fe2000f8ec0ff */
[----:B------:R-:W1:Y:S03]  /*5450*/  LDCU UR6, c[0x0][0x38c] ;  /* 0x00007180ff0677ac */ /* 0x000e660008000800 */
[----:B------:R-:W-:Y:S02]  /*5460*/  UIADD3 UR14, UPT, UPT, UR8, 0x4600, URZ ;  /* 0x00004600080e7890 */ /* 0x000fe4000fffe0ff */
[----:B------:R-:W-:-:S03]  /*5470*/  UIADD3 UR15, UPT, UPT, UR8, 0x1e600, URZ ;  /* 0x0001e600080f7890 */ /* 0x000fc6000fffe0ff */
[----:B--2---:R-:W2:Y:S01]  /*5480*/  LDS R2, [UR8+0x420] ;  /* 0x00042008ff027984 */ /* 0x004ea20008000800 */
[----:B------:R-:W-:Y:S02]  /*5490*/  USHF.R.U32.HI UR14, URZ, 0x4, UR14 ;  /* 0x00000004ff0e7899 */ /* 0x000fe4000801160e */
[----:B------:R-:W-:Y:S02]  /*54a0*/  USHF.R.U32.HI UR15, URZ, 0x4, UR15 ;  /* 0x00000004ff0f7899 */ /* 0x000fe4000801160f */
[----:B------:R-:W-:Y:S02]  /*54b0*/  ULOP3.LUT UR14, UR14, 0x3fff, URZ, 0xc0, !UPT ;  /* 0x00003fff0e0e7892 */ /* 0x000fe4000f8ec0ff */
[----:B------:R-:W-:Y:S02]  /*54c0*/  ULOP3.LUT UR15, UR15, 0x3fff, URZ, 0xc0, !UPT ;  /* 0x00003fff0f0f7892 */ /* 0x000fe4000f8ec0ff */
[----:B------:R-:W-:Y:S02]  /*54d0*/  ULOP3.LUT UR14, UR14, 0x10000, URZ, 0xfc, !UPT ;  /* 0x000100000e0e7892 */ /* 0x000fe4000f8efcff */
[----:B-1----:R-:W-:-:S02]  /*54e0*/  UIADD3 UR6, UPT, UPT, UR6, 0x1f, URZ ;  /* 0x0000001f06067890 */ /* 0x002fc4000fffe0ff */
[----:B------:R-:W-:Y:S02]  /*54f0*/  ULOP3.LUT UR15, UR15, 0x10000, URZ, 0xfc, !UPT ;  /* 0x000100000f0f7892 */ /* 0x000fe4000f8efcff */
[----:B------:R-:W-:Y:S01]  /*5500*/  USHF.R.S32.HI UR7, URZ, 0x1f, UR6 ;  /* 0x0000001fff077899 */ /* 0x000fe20008011406 */
[----:B------:R-:W-:Y:S01]  /*5510*/  UMOV UR20, URZ ;  /* 0x000000ff00147c82 */ /* 0x000fe20008000000 */
[----:B------:R-:W-:Y:S02]  /*5520*/  UMOV UR26, 0x0 ;  /* 0x00000000001a7882 */ /* 0x000fe40000000000 */
[----:B------:R-:W-:Y:S01]  /*5530*/  ULEA.HI UR7, UR7, UR6, URZ, 0x5 ;  /* 0x0000000607077291 */ /* 0x000fe2000f8f28ff */
[----:B------:R-:W-:-:S03]  /*5540*/  UMOV UR27, 0x8200010 ;  /* 0x08200010001b7882 */ /* 0x000fc60000000000 */
[----:B------:R-:W-:-:S04]  /*5550*/  USHF.R.S32.HI UR7, URZ, 0x5, UR7 ;  /* 0x00000005ff077899 */ /* 0x000fc80008011407 */
[----:B------:R-:W-:-:S04]  /*5560*/  UISETP.LT.AND UP0, UPT, UR7, 0x1, UPT ;  /* 0x000000010700788c */ /* 0x000fc8000bf01270 */
[----:B------:R-:W-:Y:S01]  /*5570*/  USEL UR23, UR7, 0x1, !UP0 ;  /* 0x0000000107177887 */ /* 0x000fe2000c000000 */
[----:B--2---:R-:W-:Y:S02]  /*5580*/  R2UR UR24, R2 ;  /* 0x00000000021872ca */ /* 0x004fe400000e0000 */
[----:B------:R-:W-:-:S13]  /*5590*/  CS2R R2, SRZ ;  /* 0x0000000000027805 */ /* 0x000fda000001ff00 */
.L_x_123:
[C---:B------:R-:W-:Y:S02]  /*55a0*/  LEA R0, R8.reuse, UR8, 0x3 ;  /* 0x0000000808007c11 */ /* 0x040fe4000f8e18ff */
[----:B------:R-:W-:Y:S02]  /*55b0*/  SHF.L.U32 R5, R3, 0x1f, RZ ;  /* 0x0000001f03057819 */ /* 0x000fe400000006ff */
[----:B------:R-:W-:Y:S02]  /*55c0*/  LEA R4, R8, UR8, 0x4 ;  /* 0x0000000808047c11 */ /* 0x000fe4000f8e20ff */
[----:B------:R-:W1:Y:S02]  /*55d0*/  SYNCS.PHASECHK.TRANS64.TRYWAIT P0, [R0+URZ+0x370], R5 ;  /* 0x00037005000075a7 */ /* 0x000e6400080011ff */
[----:B-1-34-:R-:W-:Y:S05]  /*55e0*/  @!P0 BRA `(.L_x_116) ;  /* 0x0000005800bc8947 */ /* 0x01afea0003800000 */
.L_x_286:
[----:B-1----:R-:W1:Y:S01]  /*55f0*/  LDS.128 R4, [R4+0x400] ;  /* 0x0004000004047984 */ /* 0x002e620000000c00 */
[----:B------:R-:W-:Y:S02]  /*5600*/  VIADD R0, R0, 0x380 ;  /* 0x0000038000007836 */ /* 0x000fe40000000000 */
[----:B------:R-:W-:Y:S01]  /*5610*/  VIADD R8, R8, 0x1 ;  /* 0x0000000108087836 */ /* 0x000fe20000000000 */
[----:B------:R-:W-:Y:S01]  /*5620*/  @!PT LDS RZ, [RZ] ;  /* 0x00000000fffff984 */ /* 0x000fe20000000800 */
[----:B------:R-:W-:Y:S01]  /*5630*/  @!PT LDS RZ, [RZ] ;  /* 0x00000000fffff984 */ /* 0x000fe20000000800 */
[----:B------:R-:W-:Y:S01]  /*5640*/  @!PT LDS RZ, [RZ] ;  /* 0x00000000fffff984 */ /* 0x000fe20000000800 */
[----:B------:R-:W-:Y:S01]  /*5650*/  @!PT LDS RZ, [RZ] ;  /* 0x00000000fffff984 */ /* 0x000fe20000000800 */
[----:B------:R2:W-:Y:S06]  /*5660*/  MEMBAR.ALL.CTA ;  /* 0x0000000000007992 */ /* 0x0005ec0000008000 */
[----:B--2---:R-:W2:Y:S01]  /*5670*/  FENCE.VIEW.ASYNC.S ;  /* 0x00000000000073c6 */ /* 0x004ea20000000000 */
[----:B------:R-:W-:-:S04]  /*5680*/  PRMT R0, RZ, 0x654, R0 ;  /* 0x00000654ff007816 */ /* 0x000fc80000000000 */
[----:B--2---:R2:W-:Y:S01]  /*5690*/  SYNCS.ARRIVE.TRANS64.RED.A1T0 RZ, [R0+URZ], RZ ;  /* 0x000000ff00ff79a7 */ /* 0x0045e200081004ff */
[----:B-1----:R-:W-:Y:S01]  /*56a0*/  LOP3.LUT P1, RZ, R6, 0x1, RZ, 0xc0, !PT ;  /* 0x0000000106ff7812 */ /* 0x002fe2000782c0ff */
[----:B--2---:R-:W-:-:S12]  /*56b0*/  BRA.U UP2, `(.L_x_117) ;  /* 0x0000000102cc7547 */ /* 0x004fd8000b800000 */
[----:B------:R-:W1:Y:S01]  /*56c0*/  LDCU UR6, c[0x0][0x38c] ;  /* 0x00007180ff0677ac */ /* 0x000e620008000800 */
[----:B------:R-:W-:Y:S02]  /*56d0*/  PLOP3.LUT P2, PT, PT, PT, PT, 0x80, 0x8 ;  /* 0x000000000008781c */ /* 0x000fe40003f4f070 */
[----:B------:R-:W-:Y:S01]  /*56e0*/  SHF.L.U32 R5, R9, 0x1f, RZ ;  /* 0x0000001f09057819 */ /* 0x000fe200000006ff */
[----:B------:R-:W-:Y:S02]  /*56f0*/  ULEA UR11, UR22, UR8, 0x3 ;  /* 0x00000008160b7291 */ /* 0x000fe4000f8e18ff */
[----:B-1----:R-:W-:-:S06]  /*5700*/  UISETP.GE.AND UP0, UPT, UR6, 0x1, UPT ;  /* 0x000000010600788c */ /* 0x002fcc000bf06270 */
[----:B------:R-:W-:-:S05]  /*5710*/  PLOP3.LUT P0, PT, PT, PT, UP0, 0x80, 0x8 ;  /* 0x000000000008781c */ /* 0x000fca0003f0f008 */
[----:B------:R-:W-:-:S08]  /*5720*/  @UP0 ULEA UR6, UR21, UR8, 0x3 ;  /* 0x0000000815060291 */ /* 0x000fd0000f8e18ff */
[----:B------:R-:W-:-:S04]  /*5730*/  @P0 SHF.L.U32 R0, R2, 0x1f, RZ ;  /* 0x0000001f02000819 */ /* 0x000fc800000006ff */
[----:B------:R1:W2:Y:S01]  /*5740*/  @P0 SYNCS.PHASECHK.TRANS64.TRYWAIT P2, [UR6], R0 ;  /* 0x00000000ff0005a7 */ /* 0x0002a20008041106 */
[----:B------:R-:W3:Y:S02]  /*5750*/  SYNCS.PHASECHK.TRANS64.TRYWAIT P0, [UR11+0x3b0], R5 ;  /* 0x0003b005ff0075a7 */ /* 0x000ee4000800110b */
[----:B-123--:R-:W-:Y:S05]  /*5760*/  @!P0 BRA `(.L_x_118) ;  /* 0x0000005800708947 */ /* 0x00efea0003800000 */
.L_x_288:
[----:B------:R-:W-:Y:S01]  /*5770*/  UMOV UR19, UR20 ;  /* 0x0000001400137c82 */ /* 0x000fe20008000000 */
[----:B------:R-:W-:Y:S05]  /*5780*/  BRA.U !UP0, `(.L_x_119) ;  /* 0x0000000108887547 */ /* 0x000fea000b800000 */
[----:B------:R-:W-:Y:S02]  /*5790*/  UIADD3 UR19, UPT, UPT, UR23, UR20, URZ ;  /* 0x0000001417137290 */ /* 0x000fe4000fffe0ff */
[----:B------:R-:W-:Y:S02]  /*57a0*/  ULEA UR10, UR22, UR24, 0x6 ;  /* 0x00000018160a7291 */ /* 0x000fe4000f8e30ff */
[----:B------:R-:W-:Y:S01]  /*57b0*/  UPLOP3.LUT UP3, UPT, UPT, UPT, UPT, 0x40, 0x4 ;  /* 0x000000000004789c */ /* 0x000fe20003f6e870 */
[----:B------:R-:W-:Y:S01]  /*57c0*/  UMOV UR18, UR7 ;  /* 0x0000000700127c82 */ /* 0x000fe20008000000 */
[----:B------:R-:W-:-:S09]  /*57d0*/  UMOV UR17, UR21 ;  /* 0x0000001500117c82 */ /* 0x000fd20008000000 */
.L_x_122:
[----:B--2---:R-:W-:Y:S01]  /*57e0*/  ULEA UR9, UR17, UR8, 0x3 ;  /* 0x0000000811097291 */ /* 0x004fe2000f8e18ff */
[----:B---3--:R-:W-:Y:S11]  /*57f0*/  @P2 BRA `(.L_x_120) ;  /* 0x00000000000c2947 */ /* 0x008ff60003800000 */
[----:B-1----:R-:W-:Y:S04]  /*5800*/  SHF.L.U32 R5, R2, 0x1f, RZ ;  /* 0x0000001f02057819 */ /* 0x002fe800000006ff */
[----:B------:R-:W1:Y:S02]  /*5810*/  SYNCS.PHASECHK.TRANS64.TRYWAIT P0, [UR9], R5 ;  /* 0x00000005ff0075a7 */ /* 0x000e640008001109 */
[----:B-1----:R-:W-:Y:S05]  /*5820*/  @!P0 BRA `(.L_x_121) ;  /* 0x0000005800588947 */ /* 0x002fea0003800000 */
.L_x_120:
[----:B------:R-:W-:Y:S01]  /*5830*/  UISETP.NE.AND UP0, UPT, UR18, 0x1, UPT ;  /* 0x000000011200788c */ /* 0x000fe2000bf05270 */
[----:B------:R-:W-:Y:S01]  /*5840*/  PLOP3.LUT P2, PT, PT, PT, PT, 0x80, 0x8 ;  /* 0x000000000008781c */ /* 0x000fe20003f4f070 */
[----:B------:R-:W-:Y:S02]  /*5850*/  UIADD3 UR21, UPT, UPT, UR17, 0x1, URZ ;  /* 0x0000000111157890 */ /* 0x000fe4000fffe0ff */
[----:B------:R-:W-:Y:S02]  /*5860*/  ULEA UR28, UR17, UR15, 0x7 ;  /* 0x0000000f111c7291 */ /* 0x000fe4000f8e38ff */
[----:B------:R-:W-:Y:S01]  /*5870*/  UISETP.NE.AND UP1, UPT, UR21, 0x34, UPT ;  /* 0x000000341500788c */ /* 0x000fe2000bf25270 */
[----:B------:R-:W-:Y:S01]  /*5880*/  PLOP3.LUT P0, PT, PT, PT, UP0, 0x80, 0x8 ;  /* 0x000000000008781c */ /* 0x000fe20003f0f008 */
[----:B------:R-:W-:Y:S02]  /*5890*/  ULEA UR30, UR17, UR14, 0x7 ;  /* 0x0000000e111e7291 */ /* 0x000fe4000f8e38ff */
[----:B------:R-:W-:Y:S02]  /*58a0*/  USEL UR16, URZ, 0x1, UP1 ;  /* 0x00000001ff107887 */ /* 0x000fe40008800000 */
[----:B------:R-:W-:Y:S02]  /*58b0*/  USEL UR21, UR21, URZ, UP1 ;  /* 0x000000ff15157287 */ /* 0x000fe40008800000 */
[----:B------:R-:W-:Y:S02]  /*58c0*/  UIADD3 UR9, UPT, UPT, UR9, 0x1a0, URZ ;  /* 0x000001a009097890 */ /* 0x000fe4000fffe0ff */
[----:B------:R-:W-:Y:S01]  /*58d0*/  @UP0 ULEA UR6, UR21, UR8, 0x3 ;  /* 0x0000000815060291 */ /* 0x000fe2000f8e18ff */
[----:B------:R-:W-:Y:S01]  /*58e0*/  LOP3.LUT R2, R2, UR16, RZ, 0x3c, !PT ;  /* 0x0000001002027c12 */ /* 0x000fe2000f8e3cff */
[----:B------:R-:W-:Y:S01]  /*58f0*/  UMOV UR29, 0xc0004010 ;  /* 0xc0004010001d7882 */ /* 0x000fe20000000000 */
[----:B------:R-:W-:Y:S01]  /*5900*/  UMOV UR31, 0xc0004010 ;  /* 0xc0004010001f7882 */ /* 0x000fe20000000000 */
[----:B------:R-:W-:Y:S01]  /*5910*/  UIADD3 UR20, UPT, UPT, UR20, 0x1, URZ ;  /* 0x0000000114147890 */ /* 0x000fe2000fffe0ff */
[----:B-1----:R-:W-:Y:S01]  /*5920*/  @P0 SHF.L.U32 R0, R2, 0x1f, RZ ;  /* 0x0000001f02000819 */ /* 0x002fe200000006ff */
[----:B------:R-:W-:Y:S02]  /*5930*/  UIADD3 UR18, UPT, UPT, UR18, -0x1, URZ ;  /* 0xffffffff12127890 */ /* 0x000fe4000fffe0ff */
[----:B------:R-:W-:Y:S01]  /*5940*/  UISETP.NE.AND UP0, UPT, UR20, UR19, UPT ;  /* 0x000000131400728c */ /* 0x000fe2000bf05270 */
[----:B------:R2:W3:Y:S01]  /*5950*/  @P0 SYNCS.PHASECHK.TRANS64.TRYWAIT P2, [UR6], R0 ;  /* 0x00000000ff0005a7 */ /* 0x0004e20008041106 */
[----:B------:R2:W-:Y:S01]  /*5960*/  UTCQMMA.2CTA gdesc[UR30], gdesc[UR28], tmem[UR10], tmem[UR26], idesc[UR27], UP3 ;  /* 0x00ff1a1c1e0075ea */ /* 0x0005e20009a0030a */
[----:B------:R-:W-:Y:S01]  /*5970*/  UPLOP3.LUT UP3, UPT, UPT, UPT, UPT, 0x80, 0x8 ;  /* 0x000000000008789c */ /* 0x000fe20003f6f070 */
[----:B------:R2:W-:Y:S01]  /*5980*/  UTCBAR.2CTA.MULTICAST [UR9], URZ, UR13 ;  /* 0x000000ff090073e9 */ /* 0x0005e2000820080d */
[----:B------:R-:W-:Y:S04]  /*5990*/  UMOV UR17, UR21 ;  /* 0x0000001500117c82 */ /* 0x000fe80008000000 */
[----:B------:R-:W-:Y:S05]  /*59a0*/  BRA.U UP0, `(.L_x_122) ;  /* 0xfffffffd008c7547 */ /* 0x000fea000b83ffff */
.L_x_119:
[----:B------:R-:W-:Y:S01]  /*59b0*/  UIADD3 UR11, UPT, UPT, UR11, 0x390, URZ ;  /* 0x000003900b0b7890 */ /* 0x000fe2000fffe0ff */
[----:B------:R-:W-:-:S08]  /*59c0*/  UMOV UR20, UR19 ;  /* 0x0000001300147c82 */ /* 0x000fd00008000000 */
[----:B------:R4:W-:Y:S01]  /*59d0*/  UTCBAR.2CTA.MULTICAST [UR11], URZ, UR12 ;  /* 0x000000ff0b0073e9 */ /* 0x0009e2000820080c */
[----:B------:R-:W-:Y:S02]  /*59e0*/  NOP ;  /* 0x0000000000007918 */ /* 0x000fe40000000000 */
.L_x_117:
[----:B------:R-:W-:Y:S01]  /*59f0*/  UIADD3 UR22, UPT, UPT, UR22, 0x1, URZ ;  /* 0x0000000116167890 */ /* 0x000fe2000fffe0ff */
[----:B------:R-:W-:-:S03]  /*5a00*/  ISETP.NE.AND P0, PT, R8, 0x2, PT ;  /* 0x000000020800780c */ /* 0x000fc60003f05270 */
[----:B------:R-:W-:Y:S01]  /*5a10*/  UISETP.NE.AND UP0, UPT, UR22, 0x4, UPT ;  /* 0x000000041600788c */ /* 0x000fe2000bf05270 */
[----:B-12---:R-:W-:Y:S02]  /*5a20*/  SEL R0, RZ, 0x1, P0 ;  /* 0x00000001ff007807 */ /* 0x006fe40000000000 */
[----:B------:R-:W-:Y:S01]  /*5a30*/  SEL R8, R8, RZ, P0 ;  /* 0x000000ff08087207 */ /* 0x000fe20000000000 */
[----:B------:R-:W-:Y:S01]  /*5a40*/  USEL UR6, URZ, 0x1, UP0 ;  /* 0x00000001ff067887 */ /* 0x000fe20008000000 */
[----:B------:R-:W-:Y:S01]  /*5a50*/  LOP3.LUT R3, R3, R0, RZ, 0x3c, !PT ;  /* 0x0000000003037212 */ /* 0x000fe200078e3cff */
[----:B------:R-:W-:-:S04]  /*5a60*/  USEL UR22, UR22, URZ, UP0 ;  /* 0x000000ff16167287 */ /* 0x000fc80008000000 */
[----:B------:R-:W-:Y:S01]  /*5a70*/  LOP3.LUT R9, R9, UR6, RZ, 0x3c, !PT ;  /* 0x0000000609097c12 */ /* 0x000fe2000f8e3cff */
[----:B------:R-:W-:Y:S07]  /*5a80*/  @P1 BRA `(.L_x_123) ;  /* 0xfffffff800c41947 */ /* 0x000fee000383ffff */
[----:B------:R-:W1:Y:S01]  /*5a90*/  S2UR UR6, SR_CgaCtaId ;  /* 0x00000000000679c3 */ /* 0x000e620000008800 */
[----:B------:R-:W-:Y:S01]  /*5aa0*/  ELECT P0, URZ, PT ;  /* 0x0000000000ff782f */ /* 0x000fe20003800000 */
[----:B------:R-:W-:Y:S01]  /*5ab0*/  HFMA2 R0, -RZ, RZ, 0, 5.9604644775390625e-08 ;  /* 0x00000001ff007431 */ /* 0x000fe200000001ff */
[----:B------:R-:W-:-:S05]  /*5ac0*/  UMOV UR7, 0x40 ;  /* 0x0000004000077882 */ /* 0x000fca0000000000 */
[----:B------:R-:W-:Y:S01]  /*5ad0*/  UVIRTCOUNT.DEALLOC.SMPOOL 0x80 ;  /* 0x000000800000784c */ /* 0x000fe20000000000 */
[----:B------:R-:W-:Y:S02]  /*5ae0*/  UISETP.NE.AND UP0, UPT, UR5, URZ, UPT ;  /* 0x000000ff0500728c */ /* 0x000fe4000bf05270 */
[----:B-1----:R-:W-:-:S09]  /*5af0*/  ULEA UR6, UR6, UR7, 0x18 ;  /* 0x0000000706067291 */ /* 0x002fd2000f8ec0ff */
[----:B------:R1:W-:Y:S01]  /*5b00*/  @P0 STS.U8 [UR6+0x1c], R0 ;  /* 0x00001c00ff000988 */ /* 0x0003e20008000006 */
[----:B------:R-:W-:Y:S05]  /*5b10*/  BRA.U UP0, `(.L_x_124) ;  /* 0x0000000100a07547 */ /* 0x000fea000b800000 */
[----:B------:R-:W-:Y:S01]  /*5b20*/  UIADD3 UR5, UPT, UPT, UR8, 0x3b0, URZ ;  /* 0x000003b008057890 */ /* 0x000fe2000fffe0ff */
[----:B------:R-:W-:-:S03]  /*5b30*/  SHF.L.U32 R3, R9, 0x1f, RZ ;  /* 0x0000001f09037819 */ /* 0x000fc600000006ff */
[----:B------:R-:W-:-:S09]  /*5b40*/  ULEA UR7, UR22, UR5, 0x3 ;  /* 0x0000000516077291 */ /* 0x000fd2000f8e18ff */
[----:B------:R-:W2:Y:S02]  /*5b50*/  SYNCS.PHASECHK.TRANS64.TRYWAIT P0, [UR7], R3 ;  /* 0x00000003ff0075a7 */ /* 0x000ea40008001107 */
[----:B--2---:R-:W-:Y:S05]  /*5b60*/  @!P0 BRA `(.L_x_125) ;  /* 0x0000005400a08947 */ /* 0x004fea0003800000 */
.L_x_291:
        /* <DEDUP_REMOVED lines=9> */
.L_x_293:
        /* <DEDUP_REMOVED lines=9> */
.L_x_295:
[----:B------:R-:W-:-:S04]  /*5c90*/  UIADD3 UR9, UPT, UPT, UR9, 0x1, URZ ;  /* 0x0000000109097890 */ /* 0x000fc8000fffe0ff */
[----:B------:R-:W-:-:S04]  /*5ca0*/  UISETP.NE.AND UP1, UPT, UR9, 0x4, UPT ;  /* 0x000000040900788c */ /* 0x000fc8000bf25270 */
[----:B------:R-:W-:Y:S02]  /*5cb0*/  USEL UR7, URZ, 0x1, UP1 ;  /* 0x00000001ff077887 */ /* 0x000fe40008800000 */
[----:B------:R-:W-:-:S04]  /*5cc0*/  USEL UR9, UR9, URZ, UP1 ;  /* 0x000000ff09097287 */ /* 0x000fc80008800000 */
[----:B------:R-:W-:Y:S01]  /*5cd0*/  ULEA UR9, UR9, UR5, 0x3 ;  /* 0x0000000509097291 */ /* 0x000fe2000f8e18ff */
[----:B-1----:R-:W-:-:S04]  /*5ce0*/  LOP3.LUT R3, R2, UR7, RZ, 0x3c, !PT ;  /* 0x0000000702037c12 */ /* 0x002fc8000f8e3cff */
[----:B------:R-:W-:Y:S01]  /*5cf0*/  SHF.L.U32 R3, R3, 0x1f, RZ ;  /* 0x0000001f03037819 */ /* 0x000fe200000006ff */
[----:B------:R-:W-:-:S04]  /*5d00*/  IMAD.U32 R0, RZ, RZ, UR9 ;  /* 0x00000009ff007e24 */ /* 0x000fc8000f8e00ff */
[----:B------:R1:W2:Y:S03]  /*5d10*/  SYNCS.PHASECHK.TRANS64.TRYWAIT P0, [R0+URZ], R3 ;  /* 0x00000003000075a7 */ /* 0x0002a600080011ff */
[----:B--2---:R-:W-:Y:S05]  /*5d20*/  @!P0 NANOSLEEP.SYNCS 0x989680 ;  /* 0x009896800000895d */ /* 0x004fea0003900000 */
[----:B------:R-:W2:Y:S02]  /*5d30*/  @!P0 SYNCS.PHASECHK.TRANS64 P0, [R0+URZ], R3 ;  /* 0x00000003000085a7 */ /* 0x000ea400080010ff */
[----:B--2---:R-:W-:Y:S05]  /*5d40*/  @P0 BRA `(.L_x_128) ;  /* 0x0000000000200947 */ /* 0x004fea0003800000 */
.L_x_129:
[----:B--2---:R2:W1:Y:S02]  /*5d50*/  SYNCS.PHASECHK.TRANS64.TRYWAIT P0, [R0+URZ], R3 ;  /* 0x00000003000075a7 */ /* 0x00446400080011ff */
[----:B-1----:R-:W-:Y:S05]  /*5d60*/  @!P0 NANOSLEEP.SYNCS 0x989680 ;  /* 0x009896800000895d */ /* 0x002fea0003900000 */
[----:B------:R-:W1:Y:S02]  /*5d70*/  @!P0 SYNCS.PHASECHK.TRANS64 P0, [R0+URZ], R3 ;  /* 0x00000003000085a7 */ /* 0x000e6400080010ff */
[----:B-1----:R-:W-:Y:S05]  /*5d80*/  @!P0 BRA `(.L_x_129) ;  /* 0xfffffffc00f08947 */ /* 0x002fea000383ffff */
[----:B------:R-:W-:Y:S05]  /*5d90*/  BRA `(.L_x_128) ;  /* 0x00000000000c7947 */ /* 0x000fea0003800000 */
.L_x_124:
[----:B------:R-:W-:-:S04]  /*5da0*/  UIADD3 UR5, UPT, UPT, UR8, 0x3f0, URZ ;  /* 0x000003f008057890 */ /* 0x000fc8000fffe0ff */
[----:B------:R-:W-:-:S09]  /*5db0*/  UPRMT UR5, UR4, 0x654, UR5 ;  /* 0x0000065404057896 */ /* 0x000fd20008000005 */
[----:B------:R-:W-:Y:S03]  /*5dc0*/  SYNCS.ARRIVE.TRANS64.RED.A1T0 RZ, [UR5], RZ ;  /* 0x000000ffffff79a7 */ /* 0x000fe60008100405 */
.L_x_128:
[----:B-12---:R-:W-:Y:S01]  /*5dd0*/  SHF.L.U32 R3, RZ, 0x1f, RZ ;  /* 0x0000001fff037819 */ /* 0x006fe200000006ff */
[----:B------:R-:W-:Y:S01]  /*5de0*/  UIADD3 UR5, UPT, UPT, UR8, 0x3f0, URZ ;  /* 0x000003f008057890 */ /* 0x000fe2000fffe0ff */
[----:B------:R-:W-:Y:S02]  /*5df0*/  PLOP3.LUT P0, PT, PT, PT, UP0, 0x80, 0x8 ;  /* 0x000000000008781c */ /* 0x000fe40003f0f008 */
[----:B------:R-:W1:Y:S02]  /*5e00*/  SYNCS.PHASECHK.TRANS64.TRYWAIT P1, [UR8+0x3f0], R3 ;  /* 0x0003f003ff0075a7 */ /* 0x000e640008021108 */
[----:B-1----:R-:W-:Y:S09]  /*5e10*/  @!P1 BRA `(.L_x_130) ;  /* 0x00000054003c9947 */ /* 0x002ff20003800000 */
.L_x_297:
[----:B------:R-:W-:Y:S01]  /*5e20*/  @!UP0 UPRMT UR5, UR4, 0x654, UR5 ;  /* 0x0000065404058896 */ /* 0x000fe20008000005 */
[----:B------:R-:W-:Y:S02]  /*5e30*/  UMOV UR8, 0xffff ;  /* 0x0000ffff00087882 */ /* 0x000fe40000000000 */
[----:B------:R-:W-:-:S06]  /*5e40*/  UMOV UR4, 0x1 ;  /* 0x0000000100047882 */ /* 0x000fcc0000000000 */
[----:B------:R-:W-:Y:S01]  /*5e50*/  @!P0 SYNCS.ARRIVE.TRANS64.RED.A1T0 RZ, [UR5], RZ ;  /* 0x000000ffffff89a7 */ /* 0x000fe20008100405 */
[----:B------:R-:W-:Y:S01]  /*5e60*/  NOP ;  /* 0x0000000000007918 */ /* 0x000fe20000000000 */
[----:B-1----:R-:W1:Y:S01]  /*5e70*/  LDS R0, [UR6+0x14] ;  /* 0x00001406ff007984 */ /* 0x002e620008000800 */
[----:B------:R-:W-:-:S04]  /*5e80*/  ULOP3.LUT UR5, UR24, 0xffff, URZ, 0xc0, !UPT ;  /* 0x0000ffff18057892 */ /* 0x000fc8000f8ec0ff */
[----:B------:R-:W-:-:S04]  /*5e90*/  USHF.R.U32.HI UR5, URZ, 0x5, UR5 ;  /* 0x00000005ff057899 */ /* 0x000fc80008011605 */
[----:B------:R-:W-:Y:S02]  /*5ea0*/  USHF.L.U32 UR8, UR8, UR5, URZ ;  /* 0x0000000508087299 */ /* 0x000fe400080006ff */
[----:B------:R-:W-:-:S04]  /*5eb0*/  USHF.L.U32 UR4, UR4, UR5, URZ ;  /* 0x0000000504047299 */ /* 0x000fc800080006ff */
[----:B-1----:R-:W-:-:S04]  /*5ec0*/  LOP3.LUT R0, R0, UR8, RZ, 0xc0, !PT ;  /* 0x0000000800007c12 */ /* 0x002fc8000f8ec0ff */
[----:B------:R-:W-:-:S13]  /*5ed0*/  ISETP.NE.AND P0, PT, R0, UR8, PT ;  /* 0x0000000800007c0c */ /* 0x000fda000bf05270 */
[----:B------:R-:W-:Y:S05]  /*5ee0*/  @P0 BRA `(.L_x_131) ;  /* 0x0000000000580947 */ /* 0x000fea0003800000 */
[----:B------:R-:W1:Y:S02]  /*5ef0*/  LDS R0, [UR6+0x18] ;  /* 0x00001806ff007984 */ /* 0x000e640008000800 */
[----:B-1----:R-:W-:-:S04]  /*5f00*/  LOP3.LUT R0, R0, UR4, RZ, 0xc0, !PT ;  /* 0x0000000400007c12 */ /* 0x002fc8000f8ec0ff */
[----:B------:R-:W-:-:S13]  /*5f10*/  ISETP.NE.AND P0, PT, R0, UR4, PT ;  /* 0x0000000400007c0c */ /* 0x000fda000bf05270 */
[----:B------:R-:W-:Y:S05]  /*5f20*/  @P0 BRA `(.L_x_132) ;  /* 0x00000000003c0947 */ /* 0x000fea0003800000 */
[----:B------:R-:W1:Y:S01]  /*5f30*/  S2R R2, SR_LANEID ;  /* 0x0000000000027919 */ /* 0x000e620000000000 */
[----:B------:R-:W-:Y:S01]  /*5f40*/  ULOP3.LUT UR8, URZ, UR8, URZ, 0x33, !UPT ;  /* 0x00000008ff087292 */ /* 0x000fe2000f8e33ff */
[----:B------:R-:W-:Y:S01]  /*5f50*/  LOP3.LUT R4, RZ, UR4, RZ, 0x33, !PT ;  /* 0x00000004ff047c12 */ /* 0x000fe2000f8e33ff */
[----:B------:R-:W-:Y:S02]  /*5f60*/  VOTEU.ANY UR7, UPT, PT ;  /* 0x0000000000077886 */ /* 0x000fe400038e0100 */
[----:B------:R-:W-:Y:S01]  /*5f70*/  UFLO.U32 UR7, UR7 ;  /* 0x00000007000772bd */ /* 0x000fe200080e0000 */
[----:B------:R-:W2:Y:S01]  /*5f80*/  REDUX UR4, R4 ;  /* 0x00000000040473c4 */ /* 0x000ea20000000000 */
[----:B------:R-:W-:-:S06]  /*5f90*/  IMAD.U32 R0, RZ, RZ, UR8 ;  /* 0x00000008ff007e24 */ /* 0x000fcc000f8e00ff */
[----:B------:R1:W-:Y:S01]  /*5fa0*/  UTCATOMSWS.AND URZ, UR8 ;  /* 0x0000000800ff79e3 */ /* 0x0003e20008000000 */
[----:B------:R-:W3:Y:S01]  /*5fb0*/  REDUX UR5, R0 ;  /* 0x00000000000573c4 */ /* 0x000ee20000000000 */
[----:B-1----:R-:W-:Y:S01]  /*5fc0*/  ISETP.EQ.U32.AND P0, PT, R2, UR7, PT ;  /* 0x0000000702007c0c */ /* 0x002fe2000bf02070 */
[----:B--2---:R-:W-:Y:S01]  /*5fd0*/  IMAD.U32 R2, RZ, RZ, UR4 ;  /* 0x00000004ff027e24 */ /* 0x004fe2000f8e00ff */
[----:B---3--:R-:W-:-:S11]  /*5fe0*/  MOV R3, UR5 ;  /* 0x0000000500037c02 */ /* 0x008fd60008000f00 */
[----:B------:R1:W-:Y:S04]  /*5ff0*/  @P0 ATOMS.AND RZ, [UR6+0x14], R3 ;  /* 0x00001403ffff098c */ /* 0x0003e8000a800006 */
[----:B------:R1:W-:Y:S01]  /*6000*/  @P0 ATOMS.AND RZ, [UR6+0x18], R2 ;  /* 0x00001802ffff098c */ /* 0x0003e2000a800006 */
[----:B------:R-:W-:Y:S05]  /*6010*/  BRA `(.L_x_133) ;  /* 0x0000000000147947 */ /* 0x000fea0003800000 */
.L_x_132:
[----:B------:R-:W-:Y:S02]  /*6020*/  MOV R2, 0x6040 ;  /* 0x0000604000027802 */ /* 0x000fe40000000f00 */
[----:B---345:R-:W-:Y:S05]  /*6030*/  CALL.REL.NOINC `($__internal_0_$__cuda_sm10x_tcgen05_guardrail_trap_col_being_dealloced_not_returned_by_alloc) ;  /* 0x0000005400907944 */ /* 0x038fea0003c00000 */
[----:B------:R-:W-:Y:S05]  /*6040*/  BRA `(.L_x_133) ;  /* 0x0000000000087947 */ /* 0x000fea0003800000 */
.L_x_131:
[----:B------:R-:W-:Y:S02]  /*6050*/  MOV R2, 0x6070 ;  /* 0x0000607000027802 */ /* 0x000fe40000000f00 */
[----:B---345:R-:W-:Y:S05]  /*6060*/  CALL.REL.NOINC `($__internal_2_$__cuda_sm10x_tcgen05_guardrail_trap_unallocated_columns_being_dealloced) ;  /* 0x00000054009c7944 */ /* 0x038fea0003c00000 */
.L_x_133:
[----:B------:R-:W-:Y:S01]  /*6070*/  NOP ;  /* 0x0000000000007918 */ /* 0x000fe20000000000 */
[----:B----4-:R-:W-:Y:S05]  /*6080*/  EXIT ;  /* 0x000000000000794d */ /* 0x010fea0003800000 */
.L_x_104:
[----:B------:R-:W-:-:S09]  /*6090*/  UISETP.NE.OR UP5, UPT, UR10, 0x3, !UP5 ;  /* 0x000000030a00788c */ /* 0x000fd2000efa5670 */
[----:B------:R-:W-:Y:S05]  /*60a0*/  BRA.U UP5, `(.L_x_134) ;  /* 0x0000000d05707547 */ /* 0x000fea000b800000 */
[----:B------:R-:W1:Y:S01]  /*60b0*/  LDC R0, c[0x0][0xb30] ;  /* 0x0002cc00ff007b82 */ /* 0x000e620000000800 */
[----:B------:R-:W2:Y:S01]  /*60c0*/  LDCU.64 UR8, c[0x0][0x888] ;  /* 0x00011100ff0877ac */ /* 0x000ea20008000a00 */
[----:B------:R-:W-:Y:S02]  /*60d0*/  HFMA2 R29, -RZ, RZ, 0, 0 ;  /* 0x00000000ff1d7431 */ /* 0x000fe400000001ff */
[----:B------:R-:W-:Y:S01]  /*60e0*/  IMAD.MOV.U32 R31, RZ, RZ, 0x1 ;  /* 0x00000001ff1f7424 */ /* 0x000fe200078e00ff */
[----:B------:R-:W-:Y:S01]  /*60f0*/  MOV R23, 0x1000 ;  /* 0x0000100000177802 */ /* 0x000fe20000000f00 */
[----:B------:R-:W3:Y:S01]  /*6100*/  LDCU.64 UR4, c[0x0][0x890] ;  /* 0x00011200ff0477ac */ /* 0x000ee20008000a00 */
[----:B------:R-:W-:Y:S01]  /*6110*/  IMAD.MOV.U32 R30, RZ, RZ, RZ ;  /* 0x000000ffff1e7224 */ /* 0x000fe200078e00ff */
[----:B------:R-:W4:Y:S01]  /*6120*/  LDC R19, c[0x0][0x370] ;  /* 0x0000dc00ff137b82 */ /* 0x000f220000000800 */
[----:B------:R-:W-:Y:S01]  /*6130*/  UMOV UR7, 0x400 ;  /* 0x0000040000077882 */ /* 0x000fe20000000000 */
[----:B------:R-:W-:-:S02]  /*6140*/  UPLOP3.LUT UP1, UPT, UPT, UPT, UPT, 0x40, 0x4 ;  /* 0x000000000004789c */ /* 0x000fc40003f2e870 */
[----:B------:R-:W-:-:S04]  /*6150*/  ULEA UR7, UR37, UR7, 0x18 ;  /* 0x0000000725077291 */ /* 0x000fc8000f8ec0ff */
[----:B------:R-:W4:Y:S01]  /*6160*/  LDC R2, c[0x0][0xb0c] ;  /* 0x0002c300ff027b82 */ /* 0x000f220000000800 */
[----:B------:R-:W-:Y:S02]  /*6170*/  UIADD3 UR13, UPT, UPT, UR7, 0x348, URZ ;  /* 0x00000348070d7890 */ /* 0x000fe4000fffe0ff */
[----:B--2---:R-:W-:Y:S02]  /*6180*/  UISETP.NE.U32.AND UP3, UPT, UR8, URZ, UPT ;  /* 0x000000ff0800728c */ /* 0x004fe4000bf65070 */
[----:B------:R-:W-:Y:S02]  /*6190*/  UIADD3 UR25, UPT, UPT, UR7, 0x340, URZ ;  /* 0x0000034007197890 */ /* 0x000fe4000fffe0ff */
[----:B---3--:R-:W-:Y:S01]  /*61a0*/  UISETP.NE.U32.AND UP4, UPT, UR4, URZ, UPT ;  /* 0x000000ff0400728c */ /* 0x008fe2000bf85070 */
[----:B------:R-:W2:Y:S01]  /*61b0*/  LDC R18, c[0x0][0xb20] ;  /* 0x0002c800ff127b82 */ /* 0x000ea20000000800 */
[----:B-1----:R-:W-:Y:S01]  /*61c0*/  ISETP.NE.AND P1, PT, R0, 0x1, PT ;  /* 0x000000010000780c */ /* 0x002fe20003f25270 */
[----:B------:R-:W-:-:S02]  /*61d0*/  UISETP.NE.AND.EX UP3, UPT, UR9, URZ, UPT, UP3 ;  /* 0x000000ff0900728c */ /* 0x000fc4000bf65330 */
[----:B------:R-:W-:Y:S02]  /*61e0*/  UPRMT UR13, UR37, 0x654, UR13 ;  /* 0x00000654250d7896 */ /* 0x000fe4000800000d */
[----:B------:R-:W-:Y:S02]  /*61f0*/  UISETP.NE.AND.EX UP4, UPT, UR5, URZ, UPT, UP4 ;  /* 0x000000ff0500728c */ /* 0x000fe4000bf85340 */
[----:B------:R-:W1:Y:S08]  /*6200*/  LDC.64 R32, c[0x0][0x348] ;  /* 0x0000d200ff207b82 */ /* 0x000e700000000a00 */
[----:B------:R-:W3:Y:S08]  /*6210*/  LDC.64 R16, c[0x0][0xb10] ;  /* 0x0002c400ff107b82 */ /* 0x000ef00000000a00 */
[----:B------:R-:W1:Y:S08]  /*6220*/  LDC.64 R6, c[0x0][0xb18] ;  /* 0x0002c600ff067b82 */ /* 0x000e700000000a00 */
[----:B------:R-:W1:Y:S08]  /*6230*/  LDC.64 R4, c[0x0][0xb28] ;  /* 0x0002ca00ff047b82 */ /* 0x000e700000000a00 */
[----:B--2-4-:R-:W1:Y:S02]  /*6240*/  LDC R22, c[0x0][0x374] ;  /* 0x0000dd00ff167b82 */ /* 0x014e640000000800 */
.L_x_143:
[C---:B------:R-:W-:Y:S02]  /*6250*/  LEA R0, R30.reuse, UR7, 0x3 ;  /* 0x000000071e007c11 */ /* 0x040fe4000f8e18ff */
[----:B------:R-:W-:Y:S02]  /*6260*/  SHF.L.U32 R3, R29, 0x1f, RZ ;  /* 0x0000001f1d037819 */ /* 0x000fe400000006ff */
[----:B------:R-:W-:Y:S02]  /*6270*/  LEA R24, R30, UR7, 0x4 ;  /* 0x000000071e187c11 */ /* 0x000fe4000f8e20ff */
[----:B--2---:R-:W2:Y:S02]  /*6280*/  SYNCS.PHASECHK.TRANS64.TRYWAIT P0, [R0+URZ+0x370], R3 ;  /* 0x00037003000075a7 */ /* 0x004ea400080011ff */
[----:B--2---:R-:W-:Y:S05]  /*6290*/  @!P0 BRA `(.L_x_135) ;  /* 0x0000005000348947 */ /* 0x004fea0003800000 */
.L_x_298:
[----:B------:R-:W-:Y:S01]  /*62a0*/  ISETP.GE.AND P0, PT, R40, 0x1, PT ;  /* 0x000000012800780c */ /* 0x000fe20003f06270 */
[----:B------:R-:W4:Y:S01]  /*62b0*/  LDS.128 R24, [R24+0x400] ;  /* 0x0004000018187984 */ /* 0x000f220000000c00 */
[----:B--2---:R-:W-:Y:S01]  /*62c0*/  VIADD R0, R0, 0x380 ;  /* 0x0000038000007836 */ /* 0x004fe20000000000 */
[----:B------:R-:W-:Y:S01]  /*62d0*/  @!PT LDS RZ, [RZ] ;  /* 0x00000000fffff984 */ /* 0x000fe20000000800 */
[----:B------:R-:W-:Y:S01]  /*62e0*/  @!PT LDS RZ, [RZ] ;  /* 0x00000000fffff984 */ /* 0x000fe20000000800 */
[----:B------:R-:W-:Y:S01]  /*62f0*/  @!PT LDS RZ, [RZ] ;  /* 0x00000000fffff984 */ /* 0x000fe20000000800 */
[----:B------:R-:W-:Y:S01]  /*6300*/  @!PT LDS RZ, [RZ] ;  /* 0x00000000fffff984 */ /* 0x000fe20000000800 */
[----:B------:R2:W-:Y:S06]  /*6310*/  MEMBAR.ALL.CTA ;  /* 0x0000000000007992 */ /* 0x0005ec0000008000 */
[----:B--2---:R-:W2:Y:S01]  /*6320*/  FENCE.VIEW.ASYNC.S ;  /* 0x00000000000073c6 */ /* 0x004ea20000000000 */
[----:B------:R-:W-:Y:S04]  /*6330*/  PRMT R0, RZ, 0x654, R0 ;  /* 0x00000654ff007816 */ /* 0x000fe80000000000 */
[----:B--2---:R2:W-:Y:S01]  /*6340*/  SYNCS.ARRIVE.TRANS64.RED.A1T0 RZ, [R0+URZ], RZ ;  /* 0x000000ff00ff79a7 */ /* 0x0045e200081004ff */
[----:B----4-:R-:W-:Y:S11]  /*6350*/  LOP3.LUT P3, RZ, R26, 0x1, RZ, 0xc0, !PT ;  /* 0x000000011aff7812 */ /* 0x010ff6000786c0ff */
[----:B------:R-:W-:Y:S02]  /*6360*/  @!UPT UIADD3 URZ, UPT, UPT, URZ, URZ, URZ ;  /* 0x000000fffffff290 */ /* 0x000fe4000fffe0ff */
[----:B------:R-:W-:Y:S02]  /*6370*/  @P3 MOV R13, R24 ;  /* 0x00000018000d3202 */ /* 0x000fe40000000f00 */
[----:B------:R-:W-:Y:S01]  /*6380*/  @P3 LOP3.LUT R8, R25, 0xffff, RZ, 0xc0, !PT ;  /* 0x0000ffff19083812 */ /* 0x000fe200078ec0ff */
[----:B--2---:R-:W-:Y:S06]  /*6390*/  @!P0 BRA `(.L_x_136) ;  /* 0x0000000000a48947 */ /* 0x004fec0003800000 */
[----:B-1----:R-:W-:Y:S01]  /*63a0*/  IMAD.HI.U32 R35, R22, R7, RZ ;  /* 0x0000000716237227 */ /* 0x002fe200078e00ff */
[----:B------:R-:W-:Y:S02]  /*63b0*/  ISETP.NE.AND P0, PT, R6, 0x1, PT ;  /* 0x000000010600780c */ /* 0x000fe40003f05270 */
[----:B------:R-:W-:Y:S01]  /*63c0*/  ISETP.NE.AND P2, PT, R40, 0x1, PT ;  /* 0x000000012800780c */ /* 0x000fe20003f45270 */
[----:B---3--:R-:W-:Y:S01]  /*63d0*/  IMAD.HI.U32 R34, R19, R16, RZ ;  /* 0x0000001013227227 */ /* 0x008fe200078e00ff */
[----:B------:R-:W-:Y:S02]  /*63e0*/  SHF.R.U32.HI R35, RZ, R18, R35 ;  /* 0x00000012ff237219 */ /* 0x000fe40000011623 */
[----:B------:R-:W-:Y:S01]  /*63f0*/  ISETP.NE.AND P4, PT, R2, 0x1, PT ;  /* 0x000000010200780c */ /* 0x000fe20003f85270 */
[----:B------:R-:W-:Y:S01]  /*6400*/  IMAD.HI.U32 R36, R13, R16, RZ ;  /* 0x000000100d247227 */ /* 0x000fe200078e00ff */
[----:B------:R-:W-:Y:S02]  /*6410*/  SHF.R.U32.HI R34, RZ, R17, R34 ;  /* 0x00000011ff227219 */ /* 0x000fe40000011622 */
[----:B------:R-:W-:Y:S01]  /*6420*/  SEL R3, R22, R35, !P0 ;  /* 0x0000002316037207 */ /* 0x000fe20004000000 */
[C---:B------:R-:W-:Y:S01]  /*6430*/  IMAD.HI.U32 R35, R8.reuse, R7, RZ ;  /* 0x0000000708237227 */ /* 0x040fe200078e00ff */
[----:B------:R-:W-:Y:S02]  /*6440*/  SEL R11, R19, R34, !P4 ;  /* 0x00000022130b7207 */ /* 0x000fe40006000000 */
[----:B------:R-:W-:Y:S01]  /*6450*/  SHF.R.U32.HI R36, RZ, R17, R36 ;  /* 0x00000011ff247219 */ /* 0x000fe20000011624 */
[----:B------:R-:W-:Y:S01]  /*6460*/  IMAD.HI.U32 R38, R3, R4, RZ ;  /* 0x0000000403267227 */ /* 0x000fe200078e00ff */
[----:B------:R-:W-:Y:S03]  /*6470*/  SHF.R.U32.HI R35, RZ, R18, R35 ;  /* 0x00000012ff237219 */ /* 0x000fe60000011623 */
[----:B------:R-:W-:Y:S01]  /*6480*/  IMAD.HI.U32 R34, R11, R4, RZ ;  /* 0x000000040b227227 */ /* 0x000fe200078e00ff */
[----:B------:R-:W-:Y:S02]  /*6490*/  @P2 SHF.R.U32.HI R3, RZ, R5, R38 ;  /* 0x00000005ff032219 */ /* 0x000fe40000011626 */
[----:B------:R-:W-:Y:S02]  /*64a0*/  SEL R9, R8, R35, !P0 ;  /* 0x0000002308097207 */ /* 0x000fe40004000000 */
[----:B------:R-:W-:Y:S01]  /*64b0*/  @P2 SHF.R.U32.HI R11, RZ, R5, R34 ;  /* 0x00000005ff0b2219 */ /* 0x000fe20000011622 */
[C---:B------:R-:W-:Y:S01]  /*64c0*/  IMAD R10, R40.reuse, R3, RZ ;  /* 0x00000003280a7224 */ /* 0x040fe200078e02ff */
[----:B------:R-:W-:Y:S01]  /*64d0*/  SEL R3, R13, R36, !P4 ;  /* 0x000000240d037207 */ /* 0x000fe20006000000 */
[C---:B------:R-:W-:Y:S03]  /*64e0*/  IMAD.HI.U32 R14, R9.reuse, R4, RZ ;  /* 0x00000004090e7227 */ /* 0x040fe600078e00ff */
[----:B------:R-:W-:Y:S01]  /*64f0*/  ISETP.GE.AND P0, PT, R9, R10, PT ;  /* 0x0000000a0900720c */ /* 0x000fe20003f06270 */
[C---:B------:R-:W-:Y:S01]  /*6500*/  IMAD R12, R40.reuse, R11, RZ ;  /* 0x0000000b280c7224 */ /* 0x040fe200078e02ff */
[-C--:B------:R-:W-:Y:S04]  /*6510*/  SHF.R.U32.HI R14, RZ, R5.reuse, R14 ;  /* 0x00000005ff0e7219 */ /* 0x080fe8000001160e */
[----:B------:R-:W-:Y:S02]  /*6520*/  ISETP.GE.OR P0, PT, R3, R12, P0 ;  /* 0x0000000c0300720c */ /* 0x000fe40000706670 */
[----:B------:R-:W-:Y:S05]  /*6530*/  SEL R15, R9, R14, !P2 ;  /* 0x0000000e090f7207 */ /* 0x000fea0005000000 */
[----:B------:R-:W-:Y:S04]  /*6540*/  IMAD.MOV R14, RZ, RZ, -R15 ;  /* 0x000000ffff0e7224 */ /* 0x000fe800078e0a0f */
[----:B------:R-:W-:Y:S02]  /*6550*/  IMAD R14, R40, R14, R9 ;  /* 0x0000000e280e7224 */ /* 0x000fe400078e0209 */
[C---:B------:R-:W-:Y:S05]  /*6560*/  @!P0 IMAD.HI.U32 R10, R3.reuse, R4, RZ ;  /* 0x00000004030a8227 */ /* 0x040fea00078e00ff */
[----:B------:R-:W-:Y:S04]  /*6570*/  @!P0 SHF.R.U32.HI R10, RZ, R5, R10 ;  /* 0x00000005ff0a8219 */ /* 0x000fe8000001160a */
[----:B------:R-:W-:Y:S01]  /*6580*/  @!P0 SEL R0, R3, R10, !P2 ;  /* 0x0000000a03008207 */ /* 0x000fe20005000000 */
[----:B------:R-:W-:Y:S03]  /*6590*/  IMAD.MOV R10, RZ, RZ, -R3 ;  /* 0x000000ffff0a7224 */ /* 0x000fe600078e0a03 */
[----:B------:R-:W-:Y:S01]  /*65a0*/  @!P0 IADD3 R15, PT, PT, R15, -R0, RZ ;  /* 0x800000000f0f8210 */ /* 0x000fe20007ffe0ff */
[----:B------:R-:W-:Y:S01]  /*65b0*/  @!P0 IMAD R0, R11, R14, R0 ;  /* 0x0000000e0b008224 */ /* 0x000fe200078e0200 */
[----:B------:R-:W-:Y:S01]  /*65c0*/  IADD3 R11, PT, PT, -R9, RZ, RZ ;  /* 0x000000ff090b7210 */ /* 0x000fe20007ffe1ff */
[----:B------:R-:W-:Y:S02]  /*65d0*/  IMAD R13, R2, R10, R13 ;  /* 0x0000000a020d7224 */ /* 0x000fe400078e020d */
[----:B------:R-:W-:Y:S02]  /*65e0*/  @!P0 IMAD R9, R15, R40, R3 ;  /* 0x000000280f098224 */ /* 0x000fe400078e0203 */
[----:B------:R-:W-:Y:S02]  /*65f0*/  @!P0 IMAD.MOV.U32 R3, RZ, RZ, R0 ;  /* 0x000000ffff038224 */ /* 0x000fe400078e0000 */
[----:B------:R-:W-:Y:S02]  /*6600*/  IMAD R8, R6, R11, R8 ;  /* 0x0000000b06087224 */ /* 0x000fe400078e0208 */
[----:B------:R-:W-:Y:S02]  /*6610*/  IMAD R13, R3, R2, R13 ;  /* 0x00000002030d7224 */ /* 0x000fe400078e020d */
[----:B------:R-:W-:Y:S02]  /*6620*/  IMAD R8, R9, R6, R8 ;  /* 0x0000000609087224 */ /* 0x000fe400078e0208 */
.L_x_136:
[----:B------:R-:W-:Y:S05]  /*6630*/  BRA.U UP1, `(.L_x_137) ;  /* 0x0000000101107547 */ /* 0x000fea000b800000 */
[----:B------:R-:W-:Y:S04]  /*6640*/  MOV R0, UR6 ;  /* 0x0000000600007c02 */ /* 0x000fe80008000f00 */
[----:B------:R-:W-:Y:S04]  /*6650*/  SHF.L.U32 R3, R0, 0x1f, RZ ;  /* 0x0000001f00037819 */ /* 0x000fe800000006ff */
[----:B------:R-:W2:Y:S02]  /*6660*/  SYNCS.PHASECHK.TRANS64.TRYWAIT P0, [UR7+0x368], R3 ;  /* 0x00036803ff0075a7 */ /* 0x000ea40008001107 */
[----:B--2---:R-:W-:Y:S05]  /*6670*/  @!P0 BRA `(.L_x_138) ;  /* 0x0000004c00508947 */ /* 0x004fea0003800000 */
.L_x_137:
[----:B------:R-:W-:Y:S02]  /*6680*/  R2UR UR26, R20 ;  /* 0x00000000141a72ca */ /* 0x000fe400000e0000 */
[----:B------:R-:W-:Y:S02]  /*6690*/  R2UR UR27, R21 ;  /* 0x00000000151b72ca */ /* 0x000fe400000e0000 */
[----:B------:R-:W-:Y:S02]  /*66a0*/  ISETP.NE.U32.AND P2, PT, RZ, UR4, PT ;  /* 0x00000004ff007c0c */ /* 0x000fe4000bf45070 */
[----:B------:R-:W-:Y:S02]  /*66b0*/  SHF.L.U32 R12, R31, 0x1f, RZ ;  /* 0x0000001f1f0c7819 */ /* 0x000fe400000006ff */
[----:B------:R-:W-:Y:S05]  /*66c0*/  ISETP.NE.AND.EX P2, PT, RZ, UR5, PT, P2 ;  /* 0x00000005ff007c0c */ /* 0x000fea000bf45320 */
[----:B------:R-:W-:Y:S02]  /*66d0*/  USHF.L.U32 UR26, UR26, 0x7, URZ ;  /* 0x000000071a1a7899 */ /* 0x000fe400080006ff */
[----:B------:R-:W-:Y:S01]  /*66e0*/  USHF.L.U32 UR27, UR27, 0x6, URZ ;  /* 0x000000061b1b7899 */ /* 0x000fe200080006ff */
[----:B------:R-:W-:Y:S11]  /*66f0*/  BRA.U !UP4, `(.L_x_139) ;  /* 0x000000010c347547 */ /* 0x000ff6000b800000 */
[----:B------:R-:W-:Y:S01]  /*6700*/  UPLOP3.LUT UP0, UPT, UPT, UPT, UP3, 0x80, 0x8 ;  /* 0x000000000008789c */ /* 0x000fe20003f0f030 */
[----:B--2---:R-:W-:Y:S02]  /*6710*/  HFMA2 R0, -RZ, RZ, 0, 5.9604644775390625e-08 ;  /* 0x00000001ff007431 */ /* 0x004fe400000001ff */
[----:B------:R-:W-:Y:S03]  /*6720*/  IMAD.MOV.U32 R95, RZ, RZ, 0x1 ;  /* 0x00000001ff5f7424 */ /* 0x000fe600078e00ff */
[----:B------:R-:W-:Y:S05]  /*6730*/  PLOP3.LUT P0, PT, PT, PT, UP0, 0x80, 0x8 ;  /* 0x000000000008781c */ /* 0x000fea0003f0f008 */
[----:B------:R-:W2:Y:S01]  /*6740*/  @UP0 LDCU.64 UR10, c[0x0][0x888] ;  /* 0x00011100ff0a07ac */ /* 0x000ea20008000a00 */
[----:B------:R-:W-:Y:S07]  /*6750*/  @UP0 UIMAD UR8, UR36, UR4, URZ ;  /* 0x00000004240802a4 */ /* 0x000fee000f8e02ff */
[----:B------:R-:W-:Y:S01]  /*6760*/  @!P0 PRMT R95, R0, 0x7610, R95 ;  /* 0x00007610005f8816 */ /* 0x000fe2000000005f */
[----:B--2---:R-:W-:Y:S03]  /*6770*/  @UP0 UIMAD.WIDE UR10, UR8, 0x4, UR10 ;  /* 0x00000004080a08a5 */ /* 0x004fe6000f8e020a */
[----:B------:R-:W2:Y:S03]  /*6780*/  @!UP0 LDCU UR8, c[0x0][0x880] ;  /* 0x00011000ff0887ac */ /* 0x000ea60008000800 */
[----:B------:R-:W-:Y:S01]  /*6790*/  IMAD.U32 R10, RZ, RZ, UR10 ;  /* 0x0000000aff0a7e24 */ /* 0x000fe2000f8e00ff */
[----:B------:R-:W-:Y:S05]  /*67a0*/  MOV R11, UR11 ;  /* 0x0000000b000b7c02 */ /* 0x000fea0008000f00 */
[----:B-----5:R4:W5:Y:S02]  /*67b0*/  @P0 LDG.E R49, desc[UR46][R10.64] ;  /* 0x0000002e0a310981 */ /* 0x020964000c1e1900 */
[----:B--2-4-:R-:W-:Y:S07]  /*67c0*/  @!P0 IMAD.U32 R49, RZ, RZ, UR8 ;  /* 0x00000008ff318e24 */ /* 0x014fee000f8e00ff */
.L_x_139:
[----:B-----5:R-:W-:Y:S01]  /*67d0*/  @!P2 FSETP.EQ.AND P0, PT, R49, RZ, PT ;  /* 0x000000ff3100a20b */ /* 0x020fe20003f02000 */
[----:B------:R-:W-:Y:S01]  /*67e0*/  @!UPT UIADD3 URZ, UPT, UPT, URZ, URZ, URZ ;  /* 0x000000fffffff290 */ /* 0x000fe2000fffe0ff */
[----:B------:R-:W-:Y:S11]  /*67f0*/  @!P2 BRA `(.L_x_140) ;  /* 0x000000000014a947 */ /* 0x000ff60003800000 */
[----:B------:R-:W-:Y:S02]  /*6800*/  LOP3.LUT P2, RZ, R95, 0xff, RZ, 0xc0, !PT ;  /* 0x000000ff5fff7812 */ /* 0x000fe4000784c0ff */
[----:B------:R-:W-:Y:S04]  /*6810*/  PLOP3.LUT P0, PT, PT, PT, UP0, 0x80, 0x8 ;  /* 0x000000000008781c */ /* 0x000fe80003f0f008 */
[----:B------:R-:W-:Y:S07]  /*6820*/  PLOP3.LUT P0, PT, P0, PT, PT, 0x8, 0x80 ;  /* 0x000000000080781c */ /* 0x000fee000070e170 */
[----:B------:R-:W-:Y:S11]  /*6830*/  @P2 FSETP.EQ.AND P0, PT, R49, RZ, PT ;  /* 0x000000ff3100220b */ /* 0x000ff60003f02000 */
[----:B------:R-:W-:Y:S02]  /*6840*/  @!UPT UIADD3 URZ, UPT, UPT, URZ, URZ, URZ ;  /* 0x000000fffffff290 */ /* 0x000fe4000fffe0ff */
.L_x_140:
[----:B------:R-:W4:Y:S01]  /*6850*/  SYNCS.PHASECHK.TRANS64.TRYWAIT P2, [UR7+0x350], R12 ;  /* 0x0003500cff0075a7 */ /* 0x000f220008041107 */
[----:B------:R-:W-:Y:S04]  /*6860*/  ELECT P4, URZ, PT ;  /* 0x0000000000ff782f */ /* 0x000fe80003880000 */
[----:B------:R-:W-:Y:S11]  /*6870*/  PLOP3.LUT P4, PT, P0, P4, PT, 0xf2, 0x2f ;  /* 0x00000000002f781c */ /* 0x000ff60000789e72 */
[----:B------:R-:W-:Y:S02]  /*6880*/  @!UPT UIADD3 URZ, UPT, UPT, URZ, URZ, URZ ;  /* 0x000000fffffff290 */ /* 0x000fe4000fffe0ff */
[----:B-1----:R-:W-:Y:S05]  /*6890*/  @!P4 IADD3 R21, P0, PT, R32, 0x580, RZ ;  /* 0x000005802015c810 */ /* 0x002fea0007f1e0ff */
[----:B------:R-:W-:Y:S01]  /*68a0*/  @!P4 IMAD.X R20, RZ, RZ, R33, P0 ;  /* 0x000000ffff14c224 */ /* 0x000fe200000e0621 */
[----:B----4-:R-:W-:Y:S07]  /*68b0*/  @!P2 BRA `(.L_x_141) ;  /* 0x0000004800d8a947 */ /* 0x010fee0003800000 */
.L_x_301:
[----:B------:R-:W4:Y:S01]  /*68c0*/  LDC.64 R14, c[0x0][0xb10] ;  /* 0x0002c400ff0e7b82 */ /* 0x000f220000000a00 */
[----:B------:R-:W-:Y:S01]  /*68d0*/  @!P4 R2UR UR9, R21 ;  /* 0x000000001509c2ca */ /* 0x000fe200000e0000 */
[----:B------:R-:W-:Y:S01]  /*68e0*/  VOTEU.ALL UP1, P4 ;  /* 0x0000000000ff7886 */ /* 0x000fe20002020000 */
[----:B------:R-:W-:Y:S01]  /*68f0*/  @!P4 R2UR UR8, R20 ;  /* 0x000000001408c2ca */ /* 0x000fe200000e0000 */
[----:B------:R-:W-:Y:S01]  /*6900*/  VOTEU.ALL UP2, P4 ;  /* 0x0000000000ff7886 */ /* 0x000fe20002040000 */
[----:B------:R-:W-:Y:S03]  /*6910*/  UMOV UR16, 0x0 ;  /* 0x0000000000107882 */ /* 0x000fe60000000000 */
[----:B------:R-:W5:Y:S01]  /*6920*/  LDC.64 R10, c[0x0][0xb18] ;  /* 0x0002c600ff0a7b82 */ /* 0x000f620000000a00 */
[----:B------:R-:W-:Y:S01]  /*6930*/  @!UP1 UIADD3 UR24, UPT, UPT, UR7, 0x500, URZ ;  /* 0x0000050007189890 */ /* 0x000fe2000fffe0ff */
[----:B------:R-:W-:Y:S01]  /*6940*/  @P3 SHF.R.U32.HI R28, RZ, 0x10, R25 ;  /* 0x00000010ff1c3819 */ /* 0x000fe20000011619 */
[----:B------:R-:W-:Y:S01]  /*6950*/  UMOV UR17, 0x10000000 ;  /* 0x1000000000117882 */ /* 0x000fe20000000000 */
[----:B------:R-:W-:Y:S01]  /*6960*/  UMOV UR28, UR36 ;  /* 0x00000024001c7c82 */ /* 0x000fe20008000000 */
[----:B------:R-:W-:Y:S03]  /*6970*/  @!UP1 UIADD3 UR10, UPT, UPT, UR26, 0x40, URZ ;  /* 0x000000401a0a9890 */ /* 0x000fe6000fffe0ff */
[----:B--2---:R-:W2:Y:S01]  /*6980*/  @!P1 LDC R0, c[0x0][0xb20] ;  /* 0x0002c800ff009b82 */ /* 0x004ea20000000800 */
[----:B------:R-:W-:Y:S01]  /*6990*/  UMOV UR11, UR27 ;  /* 0x0000001b000b7c82 */ /* 0x000fe20008000000 */
[----:B------:R-:W-:Y:S01]  /*69a0*/  IMAD.U32 R20, RZ, RZ, UR9 ;  /* 0x00000009ff147e24 */ /* 0x000fe2000f8e00ff */
[----:B------:R-:W-:Y:S05]  /*69b0*/  UMOV UR9, UR25 ;  /* 0x0000001900097c82 */ /* 0x000fea0008000000 */
[----:B-1----:R-:W1:Y:S01]  /*69c0*/  @!P1 LDC R3, c[0x0][0xb0c] ;  /* 0x0002c300ff039b82 */ /* 0x002e620000000800 */
[----:B------:R-:W-:Y:S01]  /*69d0*/  IMAD.U32 R21, RZ, RZ, UR8 ;  /* 0x00000008ff157e24 */ /* 0x000fe2000f8e00ff */
[----:B------:R-:W-:Y:S01]  /*69e0*/  @!UP1 UIADD3 UR8, UPT, UPT, UR7, 0xd00, URZ ;  /* 0x00000d0007089890 */ /* 0x000fe2000fffe0ff */
[----:B------:R-:W-:Y:S01]  /*69f0*/  @!P4 R2UR UR18, R20 ;  /* 0x000000001412c2ca */ /* 0x000fe200000e0000 */
[----:B------:R-:W-:Y:S01]  /*6a00*/  VOTEU.ALL UP1, P4 ;  /* 0x0000000000ff7886 */ /* 0x000fe20002020000 */
[----:B------:R-:W-:Y:S01]  /*6a10*/  @!P4 IMAD.MOV.U32 R20, RZ, RZ, 0x1000 ;  /* 0x00001000ff14c424 */ /* 0x000fe200078e00ff */
[----:B------:R-:W-:Y:S01]  /*6a20*/  @!P4 R2UR UR19, R21 ;  /* 0x000000001513c2ca */ /* 0x000fe200000e0000 */
[----:B------:R-:W-:Y:S01]  /*6a30*/  UMOV UR12, UR36 ;  /* 0x00000024000c7c82 */ /* 0x000fe20008000000 */
[----:B------:R-:W-:Y:S01]  /*6a40*/  UPRMT UR14, UR37, 0x654, UR25 ;  /* 0x00000654250e7896 */ /* 0x000fe20008000019 */
[----:B------:R-:W-:Y:S10]  /*6a50*/  VIADD R30, R30, 0x1 ;  /* 0x000000011e1e7836 */ /* 0x000ff40000000000 */
[----:B------:R1:W-:Y:S02]  /*6a60*/  @!UP2 UTMALDG.3D [UR24], [UR18], desc[UR16] ;  /* 0x000010181200a5b4 */ /* 0x0003e40008011000 */
[----:B-1----:R-:W-:Y:S01]  /*6a70*/  @!P1 ISETP.NE.AND P2, PT, R3, 0x1, PT ;  /* 0x000000010300980c */ /* 0x002fe20003f45270 */
[C---:B----4-:R-:W-:Y:S01]  /*6a80*/  @!P1 IMAD.HI.U32 R14, R13.reuse, R14, RZ ;  /* 0x0000000e0d0e9227 */ /* 0x050fe200078e00ff */
[----:B-----5:R-:W-:Y:S01]  /*6a90*/  @!P1 ISETP.NE.AND P0, PT, R10, 0x1, PT ;  /* 0x000000010a00980c */ /* 0x020fe20003f05270 */
[----:B------:R1:W-:Y:S01]  /*6aa0*/  @!UP1 UTMALDG.3D [UR8], [UR18], desc[UR16] ;  /* 0x00001008120095b4 */ /* 0x0003e20008011000 */
[----:B------:R1:W-:Y:S01]  /*6ab0*/  @!P4 SYNCS.ARRIVE.TRANS64.RED.A0TR RZ, [UR7+0x340], R20 ;  /* 0x00034014ffffc9a7 */ /* 0x0003e20008300407 */
[C---:B------:R-:W-:Y:S01]  /*6ac0*/  @!P1 IMAD.HI.U32 R11, R8.reuse, R11, RZ ;  /* 0x0000000b080b9227 */ /* 0x040fe200078e00ff */
[----:B------:R-:W-:Y:S04]  /*6ad0*/  @!P1 SHF.R.U32.HI R14, RZ, R15, R14 ;  /* 0x0000000fff0e9219 */ /* 0x000fe8000001160e */
[----:B--2---:R-:W-:Y:S02]  /*6ae0*/  @!P1 SHF.R.U32.HI R9, RZ, R0, R11 ;  /* 0x00000000ff099219 */ /* 0x004fe4000001160b */
[----:B------:R-:W-:Y:S02]  /*6af0*/  @!P1 SEL R14, R13, R14, !P2 ;  /* 0x0000000e0d0e9207 */ /* 0x000fe40005000000 */
[----:B------:R-:W-:Y:S05]  /*6b00*/  @!P1 SEL R9, R8, R9, !P0 ;  /* 0x0000000908099207 */ /* 0x000fea0004000000 */
[----:B------:R-:W-:Y:S01]  /*6b10*/  @!P1 IMAD.IADD R0, R9, 0x1, -R14 ;  /* 0x0000000109009824 */ /* 0x000fe200078e0a0e */
[----:B------:R-:W-:Y:S01]  /*6b20*/  SYNCS.ARRIVE.TRANS64.RED.A1T0 RZ, [UR14], RZ ;  /* 0x000000ffffff79a7 */ /* 0x000fe2000810040e */
[----:B------:R-:W-:Y:S02]  /*6b30*/  @!P1 IMAD.IADD R9, R14, 0x1, -R9 ;  /* 0x000000010e099824 */ /* 0x000fe400078e0a09 */
[----:B------:R-:W-:Y:S02]  /*6b40*/  @!P1 IMAD R13, R0, R3, R13 ;  /* 0x00000003000d9224 */ /* 0x000fe400078e020d */
[----:B------:R-:W-:Y:S01]  /*6b50*/  @!P1 IMAD R8, R9, R10, R8 ;  /* 0x0000000a09089224 */ /* 0x000fe200078e0208 */
[----:B------:R-:W2:Y:S02]  /*6b60*/  SYNCS.PHASECHK.TRANS64.TRYWAIT P5, [UR7+0x358], R12 ;  /* 0x0003580cff0075a7 */ /* 0x000ea400080a1107 */
[----:B-12---:R-:W-:Y:S05]  /*6b70*/  @!P5 BRA `(.L_x_142) ;  /* 0x000000480040d947 */ /* 0x006fea0003800000 */
.L_x_303:
[----:B-1----:R-:W-:Y:S01]  /*6b80*/  @!P4 IADD3 R3, P0, PT, R32, 0x580, RZ ;  /* 0x000005802003c810 */ /* 0x002fe20007f1e0ff */
[----:B------:R-:W-:Y:S01]  /*6b90*/  VOTEU.ALL UP1, P4 ;  /* 0x0000000000ff7886 */ /* 0x000fe20002020000 */
[----:B------:R-:W-:Y:S01]  /*6ba0*/  VOTEU.ALL UP2, P4 ;  /* 0x0000000000ff7886 */ /* 0x000fe20002040000 */
[----:B------:R-:W-:Y:S01]  /*6bb0*/  UMOV UR14, 0x0 ;  /* 0x00000000000e7882 */ /* 0x000fe20000000000 */
[----:B------:R-:W-:Y:S01]  /*6bc0*/  @!P4 R2UR UR9, R3 ;  /* 0x000000000309c2ca */ /* 0x000fe200000e0000 */
[----:B------:R-:W-:Y:S01]  /*6bd0*/  @!P4 IMAD.X R0, RZ, RZ, R33, P0 ;  /* 0x000000ffff00c224 */ /* 0x000fe200000e0621 */
[----:B------:R-:W-:Y:S01]  /*6be0*/  @!UP1 UIADD3 UR17, UPT, UPT, UR7, 0x348, URZ ;  /* 0x0000034807119890 */ /* 0x000fe2000fffe0ff */
[----:B------:R-:W-:Y:S01]  /*6bf0*/  ISETP.NE.AND P0, PT, R30, 0x2, PT ;  /* 0x000000021e00780c */ /* 0x000fe20003f05270 */
[----:B------:R-:W-:Y:S01]  /*6c00*/  @!UP1 UIADD3 UR18, UPT, UPT, UR26, 0x20, URZ ;  /* 0x000000201a129890 */ /* 0x000fe2000fffe0ff */
[----:B------:R-:W-:Y:S01]  /*6c10*/  LOP3.LUT R31, R31, 0x1, RZ, 0x3c, !PT ;  /* 0x000000011f1f7812 */ /* 0x000fe200078e3cff */
[----:B------:R-:W-:Y:S01]  /*6c20*/  @!UP1 UIADD3 UR16, UPT, UPT, UR7, 0x1500, URZ ;  /* 0x0000150007109890 */ /* 0x000fe2000fffe0ff */
[----:B------:R-:W-:Y:S01]  /*6c30*/  @!P4 R2UR UR8, R0 ;  /* 0x000000000008c2ca */ /* 0x000fe200000e0000 */
[----:B------:R-:W-:Y:S01]  /*6c40*/  UMOV UR15, 0x10000000 ;  /* 0x10000000000f7882 */ /* 0x000fe20000000000 */
[----:B------:R-:W-:Y:S01]  /*6c50*/  UMOV UR19, UR27 ;  /* 0x0000001b00137c82 */ /* 0x000fe20008000000 */
[----:B------:R-:W-:Y:S01]  /*6c60*/  UMOV UR20, UR36 ;  /* 0x0000002400147c82 */ /* 0x000fe20008000000 */
[----:B------:R-:W-:Y:S01]  /*6c70*/  @!UP1 UIADD3 UR10, UPT, UPT, UR26, 0x60, URZ ;  /* 0x000000601a0a9890 */ /* 0x000fe2000fffe0ff */
[----:B------:R-:W-:Y:S01]  /*6c80*/  SEL R0, RZ, 0x1, P0 ;  /* 0x00000001ff007807 */ /* 0x000fe20000000000 */
[----:B------:R-:W-:Y:S01]  /*6c90*/  IMAD.U32 R10, RZ, RZ, UR9 ;  /* 0x00000009ff0a7e24 */ /* 0x000fe2000f8e00ff */
[----:B------:R-:W-:Y:S01]  /*6ca0*/  UMOV UR11, UR27 ;  /* 0x0000001b000b7c82 */ /* 0x000fe20008000000 */
[----:B------:R-:W-:Y:S01]  /*6cb0*/  UMOV UR12, UR36 ;  /* 0x00000024000c7c82 */ /* 0x000fe20008000000 */
[----:B------:R-:W-:Y:S01]  /*6cc0*/  UMOV UR9, UR17 ;  /* 0x0000001100097c82 */ /* 0x000fe20008000000 */
[----:B------:R-:W-:Y:S01]  /*6cd0*/  @P3 R2UR UR36, R28 ;  /* 0x000000001c2432ca */ /* 0x000fe200000e0000 */
[----:B------:R-:W-:Y:S01]  /*6ce0*/  IMAD.IADD R20, R8, 0x1, R94 ;  /* 0x0000000108147824 */ /* 0x000fe200078e025e */
[----:B------:R-:W-:Y:S01]  /*6cf0*/  @!P4 R2UR UR22, R10 ;  /* 0x000000000a16c2ca */ /* 0x000fe200000e0000 */
[----:B------:R-:W-:Y:S01]  /*6d00*/  IMAD.U32 R11, RZ, RZ, UR8 ;  /* 0x00000008ff0b7e24 */ /* 0x000fe2000f8e00ff */
[----:B------:R-:W-:Y:S01]  /*6d10*/  @!UP1 UIADD3 UR8, UPT, UPT, UR7, 0x1d00, URZ ;  /* 0x00001d0007089890 */ /* 0x000fe2000fffe0ff */
[----:B------:R-:W-:Y:S01]  /*6d20*/  LOP3.LUT R29, R29, R0, RZ, 0x3c, !PT ;  /* 0x000000001d1d7212 */ /* 0x000fe200078e3cff */
[----:B------:R-:W-:Y:S01]  /*6d30*/  VOTEU.ALL UP1, P4 ;  /* 0x0000000000ff7886 */ /* 0x000fe20002020000 */
[----:B------:R-:W-:Y:S01]  /*6d40*/  IMAD.IADD R21, R13, 0x1, R96 ;  /* 0x000000010d157824 */ /* 0x000fe200078e0260 */
[----:B------:R-:W-:Y:S02]  /*6d50*/  @!P4 R2UR UR23, R11 ;  /* 0x000000000b17c2ca */ /* 0x000fe400000e0000 */
[----:B------:R-:W-:Y:S11]  /*6d60*/  SEL R30, R30, RZ, P0 ;  /* 0x000000ff1e1e7207 */ /* 0x000ff60000000000 */
[----:B------:R2:W-:Y:S01]  /*6d70*/  @!UP2 UTMALDG.3D [UR16], [UR22], desc[UR14] ;  /* 0x00000e101600a5b4 */ /* 0x0005e20008011000 */
[----:B------:R2:W-:Y:S01]  /*6d80*/  @!UP1 UTMALDG.3D [UR8], [UR22], desc[UR14] ;  /* 0x00000e08160095b4 */ /* 0x0005e20008011000 */
[----:B------:R2:W-:Y:S01]  /*6d90*/  @!P4 SYNCS.ARRIVE.TRANS64.RED.A0TR RZ, [UR7+0x348], R23 ;  /* 0x00034817ffffc9a7 */ /* 0x0005e20008300407 */
[----:B------:R-:W-:Y:S01]  /*6da0*/  UPLOP3.LUT UP1, UPT, UPT, UPT, UPT, 0x80, 0x8 ;  /* 0x000000000008789c */ /* 0x000fe20003f2f070 */
[----:B------:R-:W-:Y:S01]  /*6db0*/  SYNCS.ARRIVE.TRANS64.RED.A1T0 RZ, [UR13], RZ ;  /* 0x000000ffffff79a7 */ /* 0x000fe2000810040d */
[----:B------:R-:W-:Y:S09]  /*6dc0*/  @P3 BRA `(.L_x_143) ;  /* 0xfffffff400203947 */ /* 0x000ff2000383ffff */
[----:B------:R-:W-:-:S04]  /*6dd0*/  SHF.L.U32 R3, R31, 0x1f, RZ ;  /* 0x0000001f1f037819 */ /* 0x000fc800000006ff */
[----:B------:R-:W1:Y:S02]  /*6de0*/  SYNCS.PHASECHK.TRANS64.TRYWAIT P0, [UR7+0x350], R3 ;  /* 0x00035003ff0075a7 */ /* 0x000e640008001107 */
[----:B-1----:R-:W-:Y:S05]  /*6df0*/  @!P0 BRA `(.L_x_144) ;  /* 0x0000004400b88947 */ /* 0x002fea0003800000 */
.L_x_305:
[----:B-1----:R-:W-:-:S07]  /*6e00*/  MOV R0, UR7 ;  /* 0x0000000700007c02 */ /* 0x002fce0008000f00 */
.L_x_145:
[----:B-1----:R-:W-:-:S04]  /*6e10*/  SHF.L.U32 R3, R31, 0x1f, RZ ;  /* 0x0000001f1f037819 */ /* 0x002fc800000006ff */
[----:B------:R1:W4:Y:S03]  /*6e20*/  SYNCS.PHASECHK.TRANS64.TRYWAIT P0, [R0+URZ+0x358], R3 ;  /* 0x00035803000075a7 */ /* 0x00032600080011ff */
[----:B----4-:R-:W-:Y:S05]  /*6e30*/  @!P0 NANOSLEEP.SYNCS 0x989680 ;  /* 0x009896800000895d */ /* 0x010fea0003900000 */
[----:B------:R-:W4:Y:S02]  /*6e40*/  @!P0 SYNCS.PHASECHK.TRANS64 P0, [R0+URZ+0x358], R3 ;  /* 0x00035803000085a7 */ /* 0x000f2400080010ff */
[----:B--2-4-:R-:W-:Y:S05]  /*6e50*/  @P0 EXIT ;  /* 0x000000000000094d */ /* 0x014fea0003800000 */
[----:B------:R-:W-:Y:S05]  /*6e60*/  BRA `(.L_x_145) ;  /* 0xfffffffc00e87947 */ /* 0x000fea000383ffff */
.L_x_134:
[----:B------:R-:W-:-:S06]  /*6e70*/  UISETP.GE.AND UP1, UPT, UR10, 0x4, UPT ;  /* 0x000000040a00788c */ /* 0x000fcc000bf26270 */
[----:B------:R-:W-:-:S13]  /*6e80*/  PLOP3.LUT P0, PT, PT, PT, UP1, 0x80, 0x8 ;  /* 0x000000000008781c */ /* 0x000fda0003f0f018 */
[----:B------:R-:W-:Y:S05]  /*6e90*/  @!P0 EXIT ;  /* 0x000000000000894d */ /* 0x000fea0003800000 */
[----:B------:R-:W-:Y:S01]  /*6ea0*/  BAR.SYNC.DEFER_BLOCKING 0x6, 0xa0 ;  /* 0x0182800000007b1d */ /* 0x000fe20000010000 */
[C---:B------:R-:W-:Y:S01]  /*6eb0*/  IMAD.SHL.U32 R101, R109.reuse, 0x20, RZ ;  /* 0x000000206d657824 */ /* 0x040fe200078e00ff */
[----:B------:R-:W-:Y:S01]  /*6ec0*/  CS2R R106, SRZ ;  /* 0x00000000006a7805 */ /* 0x000fe2000001ff00 */
[C---:B------:R-:W-:Y:S01]  /*6ed0*/  IMAD.SHL.U32 R3, R109.reuse, 0x4, RZ ;  /* 0x000000046d037824 */ /* 0x040fe200078e00ff */
[----:B------:R-:W-:Y:S01]  /*6ee0*/  CS2R R104, SRZ ;  /* 0x0000000000687805 */ /* 0x000fe2000001ff00 */
[----:B------:R-:W-:Y:S01]  /*6ef0*/  IMAD.U32 R47, R109, 0x10000, RZ ;  /* 0x000100006d2f7824 */ /* 0x000fe200078e00ff */
[----:B------:R-:W-:Y:S02]  /*6f00*/  UMOV UR49, 0x400 ;  /* 0x0000040000317882 */ /* 0x000fe40000000000 */
[----:B------:R-:W1:Y:S01]  /*6f10*/  LDC R99, c[0x0][0x370] ;  /* 0x0000dc00ff637b82 */ /* 0x000e620000000800 */
[----:B------:R-:W-:Y:S01]  /*6f20*/  ULEA UR49, UR37, UR49, 0x18 ;  /* 0x0000003125317291 */ /* 0x000fe2000f8ec0ff */
[C---:B------:R-:W-:Y:S01]  /*6f30*/  LOP3.LUT R2, R101.reuse, 0x80, RZ, 0xc0, !PT ;  /* 0x0000008065027812 */ /* 0x040fe200078ec0ff */
[----:B------:R-:W-:Y:S01]  /*6f40*/  IMAD.SHL.U32 R5, R102, 0x400, RZ ;  /* 0x0000040066057824 */ /* 0x000fe200078e00ff */
[C---:B------:R-:W-:Y:S01]  /*6f50*/  LOP3.LUT R100, R101.reuse, 0xb60, RZ, 0xc0, !PT ;  /* 0x00000b6065647812 */ /* 0x040fe200078ec0ff */
[----:B------:R-:W-:Y:S01]  /*6f60*/  UIADD3 UR4, UPT, UPT, UR49, 0x2500, URZ ;  /* 0x0000250031047890 */ /* 0x000fe2000fffe0ff */
[----:B------:R-:W-:Y:S01]  /*6f70*/  LOP3.LUT R3, R2, 0x10, R3, 0xf8, !PT ;  /* 0x0000001002037812 */ /* 0x000fe200078ef803 */
[----:B------:R-:W-:Y:S01]  /*6f80*/  IMAD.SHL.U32 R2, R102, 0x200000, RZ ;  /* 0x0020000066027824 */ /* 0x000fe200078e00ff */
[----:B------:R-:W2:Y:S01]  /*6f90*/  LDC R42, c[0x0][0xb0c] ;  /* 0x0002c300ff2a7b82 */ /* 0x000ea20000000800 */
[----:B------:R-:W-:Y:S01]  /*6fa0*/  LOP3.LUT R100, R100, 0x400, R5, 0xf8, !PT ;  /* 0x0000040064647812 */ /* 0x000fe200078ef805 */
[----:B------:R-:W-:Y:S01]  /*6fb0*/  IMAD.MOV.U32 R44, RZ, RZ, RZ ;  /* 0x000000ffff2c7224 */ /* 0x000fe200078e00ff */
[----:B------:R-:W-:Y:S01]  /*6fc0*/  LOP3.LUT P0, RZ, R101, 0x80, RZ, 0xc0, !PT ;  /* 0x0000008065ff7812 */ /* 0x000fe2000780c0ff */
[----:B------:R-:W-:Y:S01]  /*6fd0*/  IMAD.MOV.U32 R112, RZ, RZ, RZ ;  /* 0x000000ffff707224 */ /* 0x000fe200078e00ff */
[----:B------:R-:W-:Y:S01]  /*6fe0*/  LOP3.LUT R2, R2, 0x200000, RZ, 0xc0, !PT ;  /* 0x0020000002027812 */ /* 0x000fe200078ec0ff */
[----:B------:R-:W-:Y:S01]  /*6ff0*/  IMAD.U32 R108, RZ, RZ, UR4 ;  /* 0x00000004ff6c7e24 */ /* 0x000fe2000f8e00ff */
[----:B------:R-:W-:Y:S01]  /*7000*/  LOP3.LUT R100, R100, R3, RZ, 0xfc, !PT ;  /* 0x0000000364647212 */ /* 0x000fe200078efcff */
[----:B------:R-:W3:Y:S01]  /*7010*/  LDC R97, c[0x0][0xb20] ;  /* 0x0002c800ff617b82 */ /* 0x000ee20000000800 */
[----:B------:R-:W4:Y:S01]  /*7020*/  LDS R0, [UR49+0x420] ;  /* 0x00042031ff007984 */ /* 0x000f220008000800 */
[----:B------:R-:W-:Y:S01]  /*7030*/  LOP3.LUT R47, R2, 0x400000, R47, 0xf8, !PT ;  /* 0x00400000022f7812 */ /* 0x000fe200078ef82f */
[----:B------:R-:W1:Y:S01]  /*7040*/  LDCU.64 UR52, c[0x0][0x348] ;  /* 0x00006900ff3477ac */ /* 0x000e620008000a00 */
[----:B------:R-:W-:-:S02]  /*7050*/  P2R R2, PR, RZ, 0x1 ;  /* 0x00000001ff027803 */ /* 0x000fc40000000000 */
[----:B------:R-:W-:Y:S01]  /*7060*/  LOP3.LUT R109, R109, 0x60, RZ, 0xc0, !PT ;  /* 0x000000606d6d7812 */ /* 0x000fe200078ec0ff */
[----:B------:R-:W1:Y:S01]  /*7070*/  LDCU.64 UR38, c[0x0][0x888] ;  /* 0x00011100ff2677ac */ /* 0x000e620008000a00 */
[----:B------:R-:W1:Y:S01]  /*7080*/  LDC R41, c[0x0][0xb30] ;  /* 0x0002cc00ff297b82 */ /* 0x000e620000000800 */
[----:B------:R-:W1:Y:S01]  /*7090*/  LDCU.64 UR44, c[0x0][0x890] ;  /* 0x00011200ff2c77ac */ /* 0x000e620008000a00 */
[----:B------:R-:W-:-:S06]  /*70a0*/  UIADD3 UR48, UPT, UPT, UR49, 0x500, URZ ;  /* 0x0000050031307890 */ /* 0x000fcc000fffe0ff */
[----:B------:R-:W1:Y:S08]  /*70b0*/  LDC.64 R92, c[0x0][0xb10] ;  /* 0x0002c400ff5c7b82 */ /* 0x000e700000000a00 */
[----:B------:R-:W1:Y:S08]  /*70c0*/  LDC.64 R38, c[0x0][0xb18] ;  /* 0x0002c600ff267b82 */ /* 0x000e700000000a00 */
[----:B------:R-:W1:Y:S08]  /*70d0*/  LDC.64 R36, c[0x0][0xb28] ;  /* 0x0002ca00ff247b82 */ /* 0x000e700000000a00 */
[----:B------:R-:W1:Y:S01]  /*70e0*/  LDC.64 R90, c[0x0][0x8b0] ;  /* 0x00022c00ff5a7b82 */ /* 0x000e620000000a00 */
[----:B----4-:R-:W-:-:S07]  /*70f0*/  IMAD.IADD R47, R0, 0x1, R47 ;  /* 0x00000001002f7824 */ /* 0x010fce00078e022f */
[----:B------:R-:W4:Y:S08]  /*7100*/  LDC.64 R88, c[0x0][0x8a8] ;  /* 0x00022a00ff587b82 */ /* 0x000f300000000a00 */
[----:B--23--:R-:W1:Y:S02]  /*7110*/  LDC R98, c[0x0][0x374] ;  /* 0x0000dd00ff627b82 */ /* 0x00ce640000000800 */
.L_x_171:
[----:B------:R-:W-:Y:S02]  /*7120*/  LEA R0, R112, UR49, 0x3 ;  /* 0x0000003170007c11 */ /* 0x000fe4000f8e18ff */
[----:B------:R-:W-:Y:S02]  /*7130*/  SHF.L.U32 R3, R106, 0x1f, RZ ;  /* 0x0000001f6a037819 */ /* 0x000fe400000006ff */
[----:B------:R-:W-:Y:S02]  /*7140*/  LEA R16, R112, UR49, 0x4 ;  /* 0x0000003170107c11 */ /* 0x000fe4000f8e20ff */
[----:B------:R-:W2:Y:S02]  /*7150*/  SYNCS.PHASECHK.TRANS64.TRYWAIT P0, [R0+URZ+0x370], R3 ;  /* 0x00037003000075a7 */ /* 0x000ea400080011ff */
[----:B-12---:R-:W-:Y:S05]  /*7160*/  @!P0 BRA `(.L_x_146) ;  /* 0x0000004000f48947 */ /* 0x006fea0003800000 */
.L_x_306:
[----:B------:R-:W3:Y:S01]  /*7170*/  LDC.64 R12, c[0x0][0xb10] ;  /* 0x0002c400ff0c7b82 */ /* 0x000ee20000000a00 */
[----:B------:R-:W4:Y:S01]  /*7180*/  LDS.128 R16, [R16+0x400] ;  /* 0x0004000010107984 */ /* 0x000f220000000c00 */
[----:B-1----:R-:W-:Y:S01]  /*7190*/  ISETP.NE.AND P1, PT, R41, 0x1, PT ;  /* 0x000000012900780c */ /* 0x002fe20003f25270 */
[----:B--2---:R-:W-:Y:S01]  /*71a0*/  VIADD R0, R0, 0x380 ;  /* 0x0000038000007836 */ /* 0x004fe20000000000 */
[----:B------:R-:W-:Y:S04]  /*71b0*/  ISETP.GE.AND P0, PT, R40, 0x1, PT ;  /* 0x000000012800780c */ /* 0x000fe80003f06270 */
[----:B------:R-:W1:Y:S01]  /*71c0*/  LDC.64 R10, c[0x0][0xb18] ;  /* 0x0002c600ff0a7b82 */ /* 0x000e620000000a00 */
[----:B------:R-:W-:Y:S01]  /*71d0*/  PRMT R0, RZ, 0x654, R0 ;  /* 0x00000654ff007816 */ /* 0x000fe20000000000 */
[----:B------:R-:W-:Y:S01]  /*71e0*/  @!PT LDS RZ, [RZ] ;  /* 0x00000000fffff984 */ /* 0x000fe20000000800 */
[----:B------:R-:W-:Y:S01]  /*71f0*/  @!PT LDS RZ, [RZ] ;  /* 0x00000000fffff984 */ /* 0x000fe20000000800 */
[----:B------:R-:W-:Y:S01]  /*7200*/  @!PT LDS RZ, [RZ] ;  /* 0x00000000fffff984 */ /* 0x000fe20000000800 */
[----:B------:R-:W-:Y:S01]  /*7210*/  @!PT LDS RZ, [RZ] ;  /* 0x00000000fffff984 */ /* 0x000fe20000000800 */
[----:B------:R2:W-:Y:S06]  /*7220*/  MEMBAR.ALL.CTA ;  /* 0x0000000000007992 */ /* 0x0005ec0000008000 */
[----:B--2---:R-:W2:Y:S01]  /*7230*/  FENCE.VIEW.ASYNC.S ;  /* 0x00000000000073c6 */ /* 0x004ea20000000000 */
[----:B------:R-:W1:Y:S08]  /*7240*/  @!P1 LDC R14, c[0x0][0xb20] ;  /* 0x0002c800ff0e9b82 */ /* 0x000e700000000800 */
[----:B------:R-:W1:Y:S01]  /*7250*/  @!P1 LDC R9, c[0x0][0xb0c] ;  /* 0x0002c300ff099b82 */ /* 0x000e620000000800 */
[----:B--2---:R2:W-:Y:S01]  /*7260*/  SYNCS.ARRIVE.TRANS64.RED.A1T0 RZ, [R0+URZ], RZ ;  /* 0x000000ff00ff79a7 */ /* 0x0045e200081004ff */
[----:B----4-:R-:W-:Y:S04]  /*7270*/  LOP3.LUT P4, RZ, R18, 0x1, RZ, 0xc0, !PT ;  /* 0x0000000112ff7812 */ /* 0x010fe8000788c0ff */
[----:B------:R-:W-:Y:S09]  /*7280*/  P2R R110, PR, RZ, 0x10 ;  /* 0x00000010ff6e7803 */ /* 0x000ff20000000000 */
[----:B------:R-:W-:Y:S02]  /*7290*/  @P4 MOV R45, R16 ;  /* 0x00000010002d4202 */ /* 0x000fe40000000f00 */
[----:B------:R-:W-:Y:S01]  /*72a0*/  @P4 LOP3.LUT R43, R17, 0xffff, RZ, 0xc0, !PT ;  /* 0x0000ffff112b4812 */ /* 0x000fe200078ec0ff */
[----:B--23--:R-:W-:Y:S06]  /*72b0*/  @!P0 BRA `(.L_x_147) ;  /* 0x0000000000a48947 */ /* 0x00cfec0003800000 */
[----:B------:R-:W-:Y:S01]  /*72c0*/  IMAD.HI.U32 R24, R98, R39, RZ ;  /* 0x0000002762187227 */ /* 0x000fe200078e00ff */
[----:B------:R-:W-:Y:S02]  /*72d0*/  ISETP.NE.AND P0, PT, R38, 0x1, PT ;  /* 0x000000012600780c */ /* 0x000fe40003f05270 */
[----:B------:R-:W-:Y:S01]  /*72e0*/  ISETP.NE.AND P2, PT, R40, 0x1, PT ;  /* 0x000000012800780c */ /* 0x000fe20003f45270 */
[-C--:B------:R-:W-:Y:S01]  /*72f0*/  IMAD.HI.U32 R22, R99, R92.reuse, RZ ;  /* 0x0000005c63167227 */ /* 0x080fe200078e00ff */
[----:B------:R-:W-:Y:S02]  /*7300*/  SHF.R.U32.HI R23, RZ, R97, R24 ;  /* 0x00000061ff177219 */ /* 0x000fe40000011618 */
[----:B------:R-:W-:Y:S01]  /*7310*/  ISETP.NE.AND P3, PT, R42, 0x1, PT ;  /* 0x000000012a00780c */ /* 0x000fe20003f65270 */
[----:B------:R-:W-:Y:S01]  /*7320*/  IMAD.HI.U32 R28, R43, R39, RZ ;  /* 0x000000272b1c7227 */ /* 0x000fe200078e00ff */
[----:B------:R-:W-:Y:S02]  /*7330*/  SHF.R.U32.HI R22, RZ, R93, R22 ;  /* 0x0000005dff167219 */ /* 0x000fe40000011616 */
[----:B------:R-:W-:Y:S01]  /*7340*/  SEL R3, R98, R23, !P0 ;  /* 0x0000001762037207 */ /* 0x000fe20004000000 */
[----:B------:R-:W-:Y:S01]  /*7350*/  IMAD.HI.U32 R26, R45, R92, RZ ;  /* 0x0000005c2d1a7227 */ /* 0x000fe200078e00ff */
[----:B------:R-:W-:Y:S03]  /*7360*/  SEL R7, R99, R22, !P3 ;  /* 0x0000001663077207 */ /* 0x000fe60005800000 */
[-C--:B------:R-:W-:Y:S01]  /*7370*/  IMAD.HI.U32 R22, R3, R36.reuse, RZ ;  /* 0x0000002403167227 */ /* 0x080fe200078e00ff */
[----:B------:R-:W-:Y:S03]  /*7380*/  SHF.R.U32.HI R26, RZ, R93, R26 ;  /* 0x0000005dff1a7219 */ /* 0x000fe6000001161a */
[----:B------:R-:W-:Y:S01]  /*7390*/  IMAD.HI.U32 R24, R7, R36, RZ ;  /* 0x0000002407187227 */ /* 0x000fe200078e00ff */
[----:B------:R-:W-:Y:S02]  /*73a0*/  @P2 SHF.R.U32.HI R3, RZ, R37, R22 ;  /* 0x00000025ff032219 */ /* 0x000fe40000011616 */
[----:B------:R-:W-:Y:S02]  /*73b0*/  SHF.R.U32.HI R22, RZ, R97, R28 ;  /* 0x00000061ff167219 */ /* 0x000fe4000001161c */
[----:B------:R-:W-:Y:S01]  /*73c0*/  @P2 SHF.R.U32.HI R7, RZ, R37, R24 ;  /* 0x00000025ff072219 */ /* 0x000fe20000011618 */
[C---:B------:R-:W-:Y:S01]  /*73d0*/  IMAD R2, R40.reuse, R3, RZ ;  /* 0x0000000328027224 */ /* 0x040fe200078e02ff */
[----:B------:R-:W-:Y:S02]  /*73e0*/  SEL R5, R43, R22, !P0 ;  /* 0x000000162b057207 */ /* 0x000fe40004000000 */
[----:B------:R-:W-:Y:S01]  /*73f0*/  SEL R3, R45, R26, !P3 ;  /* 0x0000001a2d037207 */ /* 0x000fe20005800000 */
[----:B------:R-:W-:Y:S01]  /*7400*/  IMAD R4, R40, R7, RZ ;  /* 0x0000000728047224 */ /* 0x000fe200078e02ff */
[C---:B------:R-:W-:Y:S01]  /*7410*/  ISETP.GE.AND P0, PT, R5.reuse, R2, PT ;  /* 0x000000020500720c */ /* 0x040fe20003f06270 */
[----:B------:R-:W-:Y:S03]  /*7420*/  IMAD.HI.U32 R6, R5, R36, RZ ;  /* 0x0000002405067227 */ /* 0x000fe600078e00ff */
[----:B------:R-:W-:Y:S01]  /*7430*/  ISETP.GE.OR P0, PT, R3, R4, P0 ;  /* 0x000000040300720c */ /* 0x000fe20000706670 */
[----:B------:R-:W-:Y:S01]  /*7440*/  IMAD.MOV R4, RZ, RZ, -R3 ;  /* 0x000000ffff047224 */ /* 0x000fe200078e0a03 */
[-C--:B------:R-:W-:Y:S03]  /*7450*/  SHF.R.U32.HI R6, RZ, R37.reuse, R6 ;  /* 0x00000025ff067219 */ /* 0x080fe60000011606 */
[----:B------:R-:W-:Y:S01]  /*7460*/  IMAD R45, R42, R4, R45 ;  /* 0x000000042a2d7224 */ /* 0x000fe200078e022d */
[----:B------:R-:W-:Y:S05]  /*7470*/  SEL R15, R5, R6, !P2 ;  /* 0x00000006050f7207 */ /* 0x000fea0005000000 */
[----:B------:R-:W-:Y:S02]  /*7480*/  IMAD.MOV R6, RZ, RZ, -R15 ;  /* 0x000000ffff067224 */ /* 0x000fe400078e0a0f */
[C---:B------:R-:W-:Y:S04]  /*7490*/  @!P0 IMAD.HI.U32 R2, R3.reuse, R36, RZ ;  /* 0x0000002403028227 */ /* 0x040fe800078e00ff */
[----:B------:R-:W-:Y:S01]  /*74a0*/  IMAD R6, R40, R6, R5 ;  /* 0x0000000628067224 */ /* 0x000fe200078e0205 */
[----:B------:R-:W-:Y:S04]  /*74b0*/  @!P0 SHF.R.U32.HI R2, RZ, R37, R2 ;  /* 0x00000025ff028219 */ /* 0x000fe80000011602 */
[----:B------:R-:W-:Y:S02]  /*74c0*/  @!P0 SEL R0, R3, R2, !P2 ;  /* 0x0000000203008207 */ /* 0x000fe40005000000 */
[----:B------:R-:W-:Y:S02]  /*74d0*/  IADD3 R2, PT, PT, -R5, RZ, RZ ;  /* 0x000000ff05027210 */ /* 0x000fe40007ffe1ff */
[----:B------:R-:W-:Y:S01]  /*74e0*/  @!P0 IADD3 R8, PT, PT, R15, -R0, RZ ;  /* 0x800000000f088210 */ /* 0x000fe20007ffe0ff */
[----:B------:R-:W-:Y:S02]  /*74f0*/  @!P0 IMAD R0, R7, R6, R0 ;  /* 0x0000000607008224 */ /* 0x000fe400078e0200 */
[----:B------:R-:W-:Y:S02]  /*7500*/  IMAD R43, R38, R2, R43 ;  /* 0x00000002262b7224 */ /* 0x000fe400078e022b */
[----:B------:R-:W-:Y:S02]  /*7510*/  @!P0 IMAD R5, R8, R40, R3 ;  /* 0x0000002808058224 */ /* 0x000fe400078e0203 */
[----:B------:R-:W-:Y:S04]  /*7520*/  @!P0 IMAD.MOV.U32 R3, RZ, RZ, R0 ;  /* 0x000000ffff038224 */ /* 0x000fe800078e0000 */
[----:B------:R-:W-:Y:S02]  /*7530*/  IMAD R45, R3, R42, R45 ;  /* 0x0000002a032d7224 */ /* 0x000fe400078e022d */
[----:B------:R-:W-:Y:S07]  /*7540*/  IMAD R43, R5, R38, R43 ;  /* 0x00000026052b7224 */ /* 0x000fee00078e022b */
.L_x_147:
[----:B-1----:R-:W-:Y:S01]  /*7550*/  @!P1 ISETP.NE.AND P0, PT, R10, 0x1, PT ;  /* 0x000000010a00980c */ /* 0x002fe20003f05270 */
[----:B------:R-:W-:Y:S01]  /*7560*/  @!P1 IMAD.HI.U32 R0, R45, R12, RZ ;  /* 0x0000000c2d009227 */ /* 0x000fe200078e00ff */
[----:B------:R-:W-:Y:S01]  /*7570*/  @!P1 ISETP.NE.AND P2, PT, R9, 0x1, PT ;  /* 0x000000010900980c */ /* 0x000fe20003f45270 */
[----:B------:R-:W-:Y:S01]  /*7580*/  ULOP3.LUT UP0, URZ, UR48, 0x90, URZ, 0xc0, !UPT ;  /* 0x0000009030ff7892 */ /* 0x000fe2000f80c0ff */
[----:B------:R-:W-:Y:S01]  /*7590*/  R2UR UR42, R21 ;  /* 0x00000000152a72ca */ /* 0x000fe200000e0000 */
[----:B------:R-:W-:Y:S01]  /*75a0*/  @!P1 IMAD.HI.U32 R3, R43, R11, RZ ;  /* 0x0000000b2b039227 */ /* 0x000fe200078e00ff */
[----:B------:R-:W-:Y:S02]  /*75b0*/  @!P1 SHF.R.U32.HI R0, RZ, R13, R0 ;  /* 0x0000000dff009219 */ /* 0x000fe40000011600 */
[----:B------:R-:W-:Y:S01]  /*75c0*/  R2UR UR41, R20 ;  /* 0x00000000142972ca */ /* 0x000fe200000e0000 */
[----:B------:R-:W-:Y:S01]  /*75d0*/  VIADD R112, R112, 0x1 ;  /* 0x0000000170707836 */ /* 0x000fe20000000000 */
[----:B------:R-:W-:Y:S02]  /*75e0*/  @!P1 SHF.R.U32.HI R2, RZ, R14, R3 ;  /* 0x0000000eff029219 */ /* 0x000fe40000011603 */
[----:B------:R-:W-:Y:S02]  /*75f0*/  @!P1 SEL R3, R45, R0, !P2 ;  /* 0x000000002d039207 */ /* 0x000fe40005000000 */
[----:B------:R-:W-:Y:S02]  /*7600*/  @!P1 SEL R2, R43, R2, !P0 ;  /* 0x000000022b029207 */ /* 0x000fe40004000000 */
[----:B------:R-:W-:Y:S01]  /*7610*/  @P4 SHF.R.U32.HI R103, RZ, 0x10, R17 ;  /* 0x00000010ff674819 */ /* 0x000fe20000011611 */
[----:B------:R-:W-:Y:S02]  /*7620*/  USHF.L.U32 UR42, UR42, 0x6, URZ ;  /* 0x000000062a2a7899 */ /* 0x000fe400080006ff */
[----:B------:R-:W-:Y:S02]  /*7630*/  @!P1 IMAD.IADD R0, R2, 0x1, -R3 ;  /* 0x0000000102009824 */ /* 0x000fe400078e0a03 */
[----:B------:R-:W-:Y:S01]  /*7640*/  @!P1 IMAD.IADD R2, R3, 0x1, -R2 ;  /* 0x0000000103029824 */ /* 0x000fe200078e0a02 */
[----:B------:R-:W-:Y:S01]  /*7650*/  USHF.L.U32 UR41, UR41, 0x7, URZ ;  /* 0x0000000729297899 */ /* 0x000fe200080006ff */
[----:B------:R-:W-:Y:S02]  /*7660*/  @!P1 IMAD R45, R0, R9, R45 ;  /* 0x00000009002d9224 */ /* 0x000fe400078e022d */
[----:B------:R-:W-:Y:S01]  /*7670*/  @!P1 IMAD R43, R2, R10, R43 ;  /* 0x0000000a022b9224 */ /* 0x000fe200078e022b */
[----:B------:R-:W-:Y:S08]  /*7680*/  BRA.U !UP0, `(.L_x_148) ;  /* 0x0000000108407547 */ /* 0x000ff0000b800000 */
[----:B------:R-:W1:Y:S01]  /*7690*/  LDCU.64 UR8, c[0x4][0x80] ;  /* 0x01001000ff0877ac */ /* 0x000e620008000a00 */
[----:B------:R-:W-:Y:S01]  /*76a0*/  MOV R3, 0x0 ;  /* 0x0000000000037802 */ /* 0x000fe20000000f00 */
[----:B------:R-:W-:Y:S02]  /*76b0*/  HFMA2 R12, -RZ, RZ, 0, 5.9604644775390625e-08 ;  /* 0x00000001ff0c7431 */ /* 0x000fe400000001ff */
[----:B------:R-:W-:Y:S02]  /*76c0*/  IMAD.MOV.U32 R8, RZ, RZ, 0x70 ;  /* 0x00000070ff087424 */ /* 0x000fe400078e00ff */
[----:B------:R-:W-:Y:S01]  /*76d0*/  IMAD.MOV.U32 R13, RZ, RZ, RZ ;  /* 0x000000ffff0d7224 */ /* 0x000fe200078e00ff */
[----:B------:R-:W2:Y:S01]  /*76e0*/  LDCU.64 UR6, c[0x4][0x88] ;  /* 0x01001100ff0677ac */ /* 0x000ea20008000a00 */
[----:B------:R-:W3:Y:S01]  /*76f0*/  LDC.64 R2, c[0x4][R3] ;  /* 0x0100000003027b82 */ /* 0x000ee20000000a00 */
[----:B------:R-:W4:Y:S01]  /*7700*/  LDCU.64 UR4, c[0x4][0x8] ;  /* 0x01000100ff0477ac */ /* 0x000f220008000a00 */
[----:B-1----:R-:W-:Y:S01]  /*7710*/  MOV R5, UR9 ;  /* 0x0000000900057c02 */ /* 0x002fe20008000f00 */
[----:B------:R-:W-:Y:S01]  /*7720*/  IMAD.U32 R4, RZ, RZ, UR8 ;  /* 0x00000008ff047e24 */ /* 0x000fe2000f8e00ff */
[----:B--2---:R-:W-:Y:S01]  /*7730*/  MOV R7, UR7 ;  /* 0x0000000700077c02 */ /* 0x004fe20008000f00 */
[----:B------:R-:W-:Y:S01]  /*7740*/  IMAD.U32 R6, RZ, RZ, UR6 ;  /* 0x00000006ff067e24 */ /* 0x000fe2000f8e00ff */
[----:B----4-:R-:W-:Y:S01]  /*7750*/  MOV R11, UR5 ;  /* 0x00000005000b7c02 */ /* 0x010fe20008000f00 */
[----:B------:R-:W-:Y:S02]  /*7760*/  IMAD.U32 R10, RZ, RZ, UR4 ;  /* 0x00000004ff0a7e24 */ /* 0x000fe4000f8e00ff */
[----:B------:R-:W-:Y:S07]  /*7770*/  LEPC R20, `(.L_x_148) ;  /* 0x000000001014794e */ /* 0x000fee0000000000 */
[----:B---3-5:R-:W-:Y:S05]  /*7780*/  CALL.ABS.NOINC R2 ;  /* 0x0000000002007343 */ /* 0x028fea0003c00000 */
.L_x_148:
[----:B------:R-:W-:Y:S01]  /*7790*/  LOP3.LUT P0, RZ, R108, 0x90, RZ, 0xc0, !PT ;  /* 0x000000906cff7812 */ /* 0x000fe2000780c0ff */
[----:B------:R-:W-:Y:S11]  /*77a0*/  BSSY.RECONVERGENT B6, `(.L_x_149) ;  /* 0x0000013000067945 */ /* 0x000ff60003800200 */
[----:B------:R-:W-:Y:S01]  /*77b0*/  @!UPT UIADD3 URZ, UPT, UPT, URZ, URZ, URZ ;  /* 0x000000fffffff290 */ /* 0x000fe2000fffe0ff */
[----:B------:R-:W-:Y:S05]  /*77c0*/  @!P0 BRA `(.L_x_150) ;  /* 0x0000000000408947 */ /* 0x000fea0003800000 */
        /* <DEDUP_REMOVED lines=16> */
.L_x_150:
[----:B------:R-:W-:Y:S05]  /*78d0*/  BSYNC.RECONVERGENT B6 ;  /* 0x0000000000067941 */ /* 0x000fea0003800200 */
.L_x_149:
[----:B------:R-:W-:Y:S01]  /*78e0*/  ISETP.NE.U32.AND P4, PT, R90, RZ, PT ;  /* 0x000000ff5a00720c */ /* 0x000fe20003f85070 */
[----:B------:R-:W-:Y:S01]  /*78f0*/  UISETP.NE.AND UP2, UPT, UR50, URZ, UPT ;  /* 0x000000ff3200728c */ /* 0x000fe2000bf45270 */
[----:B------:R-:W-:Y:S01]  /*7900*/  ISETP.NE.U32.AND P3, PT, RZ, UR38, PT ;  /* 0x00000026ff007c0c */ /* 0x000fe2000bf65070 */
[----:B------:R-:W-:Y:S01]  /*7910*/  UISETP.NE.U32.AND UP1, UPT, UR44, URZ, UPT ;  /* 0x000000ff2c00728c */ /* 0x000fe2000bf25070 */
[----:B------:R-:W-:Y:S01]  /*7920*/  ISETP.NE.AND.EX P4, PT, R91, RZ, PT, P4 ;  /* 0x000000ff5b00720c */ /* 0x000fe20003f85340 */
[----:B------:R-:W-:Y:S01]  /*7930*/  UPLOP3.LUT UP0, UPT, UPT, UPT, UPT, 0x40, 0x4 ;  /* 0x000000000004789c */ /* 0x000fe20003f0e870 */
[----:B------:R-:W-:Y:S01]  /*7940*/  ISETP.NE.AND.EX P3, PT, RZ, UR39, PT, P3 ;  /* 0x00000027ff007c0c */ /* 0x000fe2000bf65330 */
[----:B------:R-:W-:Y:S01]  /*7950*/  UISETP.NE.AND.EX UP1, UPT, UR45, URZ, UPT, UP1 ;  /* 0x000000ff2d00728c */ /* 0x000fe2000bf25310 */
[----:B------:R-:W-:Y:S04]  /*7960*/  PLOP3.LUT P1, PT, PT, PT, UP2, 0x80, 0x8 ;  /* 0x000000000008781c */ /* 0x000fe80003f2f028 */
[----:B------:R-:W-:Y:S06]  /*7970*/  @UP2 UPLOP3.LUT UP0, UPT, UPT, UPT, UP1, 0x80, 0x8 ;  /* 0x000000000008289c */ /* 0x000fec0003f0f010 */
[----:B------:R-:W-:Y:S01]  /*7980*/  PLOP3.LUT P0, PT, PT, PT, UP0, 0x80, 0x8 ;  /* 0x000000000008781c */ /* 0x000fe20003f0f008 */
[----:B------:R-:W-:Y:S01]  /*7990*/  @!UPT UIADD3 URZ, UPT, UPT, URZ, URZ, URZ ;  /* 0x000000fffffff290 */ /* 0x000fe2000fffe0ff */
[----:B------:R-:W-:Y:S11]  /*79a0*/  BRA.U !UP1, `(.L_x_151) ;  /* 0x0000000109387547 */ /* 0x000ff6000b800000 */
[----:B------:R-:W-:Y:S01]  /*79b0*/  UISETP.NE.U32.AND UP0, UPT, UR38, URZ, UPT ;  /* 0x000000ff2600728c */ /* 0x000fe2000bf05070 */
[----:B------:R-:W-:Y:S02]  /*79c0*/  HFMA2 R0, -RZ, RZ, 0, 5.9604644775390625e-08 ;  /* 0x00000001ff007431 */ /* 0x000fe400000001ff */
[----:B------:R-:W-:Y:S01]  /*79d0*/  IMAD.MOV.U32 R95, RZ, RZ, 0x1 ;  /* 0x00000001ff5f7424 */ /* 0x000fe200078e00ff */
[----:B------:R-:W-:Y:S06]  /*79e0*/  UISETP.NE.AND.EX UP0, UPT, UR39, URZ, UPT, UP0 ;  /* 0x000000ff2700728c */ /* 0x000fec000bf05300 */
[----:B------:R-:W-:Y:S05]  /*79f0*/  PLOP3.LUT P2, PT, PT, PT, UP0, 0x80, 0x8 ;  /* 0x000000000008781c */ /* 0x000fea0003f4f008 */
[----:B------:R-:W1:Y:S01]  /*7a00*/  @UP0 LDCU.64 UR6, c[0x0][0x888] ;  /* 0x00011100ff0607ac */ /* 0x000e620008000a00 */
[----:B------:R-:W-:Y:S07]  /*7a10*/  @UP0 UIMAD UR4, UR36, UR44, URZ ;  /* 0x0000002c240402a4 */ /* 0x000fee000f8e02ff */
[----:B------:R-:W-:Y:S01]  /*7a20*/  @!P2 PRMT R95, R0, 0x7610, R95 ;  /* 0x00007610005fa816 */ /* 0x000fe2000000005f */
[----:B-1----:R-:W-:Y:S03]  /*7a30*/  @UP0 UIMAD.WIDE UR6, UR4, 0x4, UR6 ;  /* 0x00000004040608a5 */ /* 0x002fe6000f8e0206 */
[----:B------:R-:W1:Y:S03]  /*7a40*/  @!UP0 LDCU UR4, c[0x0][0x880] ;  /* 0x00011000ff0487ac */ /* 0x000e660008000800 */
[----:B------:R-:W-:Y:S01]  /*7a50*/  IMAD.U32 R2, RZ, RZ, UR6 ;  /* 0x00000006ff027e24 */ /* 0x000fe2000f8e00ff */
[----:B------:R-:W-:Y:S05]  /*7a60*/  MOV R3, UR7 ;  /* 0x0000000700037c02 */ /* 0x000fea0008000f00 */
[----:B-----5:R2:W5:Y:S02]  /*7a70*/  @P2 LDG.E R49, desc[UR46][R2.64] ;  /* 0x0000002e02312981 */ /* 0x020564000c1e1900 */
[----:B-12---:R-:W-:Y:S02]  /*7a80*/  @!P2 IMAD.U32 R49, RZ, RZ, UR4 ;  /* 0x00000004ff31ae24 */ /* 0x006fe4000f8e00ff */
.L_x_151:
[----:B------:R-:W-:Y:S05]  /*7a90*/  @!P4 BRA `(.L_x_152) ;  /* 0x000000000020c947 */ /* 0x000fea0003800000 */
[----:B------:R-:W-:Y:S04]  /*7aa0*/  ISETP.NE.U32.AND P2, PT, R88, RZ, PT ;  /* 0x000000ff5800720c */ /* 0x000fe80003f45070 */
[----:B------:R-:W-:Y:S11]  /*7ab0*/  ISETP.NE.AND.EX P2, PT, R89, RZ, PT, P2 ;  /* 0x000000ff5900720c */ /* 0x000ff60003f45320 */
[----:B------:R-:W-:Y:S02]  /*7ac0*/  @!UPT UIADD3 URZ, UPT, UPT, URZ, URZ, URZ ;  /* 0x000000fffffff290 */ /* 0x000fe4000fffe0ff */
[----:B------:R-:W1:Y:S01]  /*7ad0*/  @P2 LDC.64 R2, c[0x0][0x8a8] ;  /* 0x00022a00ff022b82 */ /* 0x000e620000000a00 */
[----:B------:R-:W-:Y:S04]  /*7ae0*/  @P2 IMAD R0, R90, UR36, RZ ;  /* 0x000000245a002c24 */ /* 0x000fe8000f8e02ff */
[----:B-1----:R-:W-:Y:S05]  /*7af0*/  @P2 IMAD.WIDE R2, R0, 0x4, R2 ;  /* 0x0000000400022825 */ /* 0x002fea00078e0202 */
[----:B-----5:R1:W5:Y:S02]  /*7b00*/  @P2 LDG.E R46, desc[UR46][R2.64] ;  /* 0x0000002e022e2981 */ /* 0x020364000c1e1900 */
[----:B-1----:R-:W2:Y:S02]  /*7b10*/  @!P2 LDC R46, c[0x0][0x8a0] ;  /* 0x00022800ff2eab82 */ /* 0x002ea40000000800 */
.L_x_152:
[----:B-----5:R-:W-:Y:S01]  /*7b20*/  FSETP.NEU.AND P2, PT, R49, RZ, PT ;  /* 0x000000ff3100720b */ /* 0x020fe20003f4d000 */
[----:B------:R-:W-:Y:S01]  /*7b30*/  BSSY B1, `(.L_x_153) ;  /* 0x0000041000017945 */ /* 0x000fe20003800000 */
[----:B------:R-:W-:Y:S01]  /*7b40*/  SEL R5, RZ, 0xffffffff, P3 ;  /* 0xffffffffff057807 */ /* 0x000fe20001800000 */
[----:B------:R-:W-:Y:S01]  /*7b50*/  IMAD.MOV.U32 R114, RZ, RZ, 0x1 ;  /* 0x00000001ff727424 */ /* 0x000fe200078e00ff */
[----:B------:R-:W-:Y:S01]  /*7b60*/  LOP3.LUT P3, RZ, R95, 0xff, RZ, 0xc0, !PT ;  /* 0x000000ff5fff7812 */ /* 0x000fe2000786c0ff */
[C---:B------:R-:W-:Y:S01]  /*7b70*/  IMAD R48, R44.reuse, 0x40, R47 ;  /* 0x000000402c307824 */ /* 0x040fe200078e022f */
[----:B------:R-:W-:Y:S02]  /*7b80*/  @P1 SEL R0, RZ, 0xffffffff, P2 ;  /* 0xffffffffff001807 */ /* 0x000fe40001000000 */
[----:B------:R-:W-:Y:S02]  /*7b90*/  CS2R R86, SRZ ;  /* 0x0000000000567805 */ /* 0x000fe4000001ff00 */
[----:B------:R-:W-:Y:S02]  /*7ba0*/  LEA R3, R105, UR49, 0x3 ;  /* 0x0000003169037c11 */ /* 0x000fe4000f8e18ff */
[----:B------:R-:W-:Y:S02]  /*7bb0*/  CS2R R84, SRZ ;  /* 0x0000000000547805 */ /* 0x000fe4000001ff00 */
[----:B------:R-:W-:Y:S02]  /*7bc0*/  @P0 SEL R0, R5, R0, !P3 ;  /* 0x0000000005000207 */ /* 0x000fe40005800000 */
[----:B------:R-:W-:Y:S02]  /*7bd0*/  CS2R R82, SRZ ;  /* 0x0000000000527805 */ /* 0x000fe4000001ff00 */
[----:B------:R-:W-:Y:S02]  /*7be0*/  LEA R111, R44, UR49, 0x3 ;  /* 0x000000312c6f7c11 */ /* 0x000fe4000f8e18ff */
[----:B------:R-:W-:Y:S02]  /*7bf0*/  CS2R R80, SRZ ;  /* 0x0000000000507805 */ /* 0x000fe4000001ff00 */
[----:B------:R-:W-:Y:S02]  /*7c00*/  @P1 LOP3.LUT R0, R0, 0x1, RZ, 0xc0, !PT ;  /* 0x0000000100001812 */ /* 0x000fe400078ec0ff */
[----:B------:R-:W-:Y:S02]  /*7c10*/  SHF.L.U32 R4, R107, 0x1f, RZ ;  /* 0x0000001f6b047819 */ /* 0x000fe400000006ff */
[----:B------:R-:W-:Y:S02]  /*7c20*/  ISETP.NE.U32.OR P5, PT, R0, 0x1, !P1 ;  /* 0x000000010000780c */ /* 0x000fe40004fa5470 */
[----:B------:R-:W-:Y:S02]  /*7c30*/  SEL R0, RZ, 0xffffffff, P2 ;  /* 0xffffffffff007807 */ /* 0x000fe40001000000 */
[----:B------:R-:W-:Y:S02]  /*7c40*/  PLOP3.LUT P2, PT, PT, PT, UP1, 0x80, 0x8 ;  /* 0x000000000008781c */ /* 0x000fe40003f4f018 */
[----:B------:R-:W-:Y:S07]  /*7c50*/  P2R R113, PR, RZ, 0x20 ;  /* 0x00000020ff717803 */ /* 0x000fee0000000000 */
[----:B------:R-:W-:Y:S04]  /*7c60*/  @P5 SHF.L.U32 R2, R104, 0x1f, RZ ;  /* 0x0000001f68025819 */ /* 0x000fe800000006ff */
[----:B------:R-:W1:Y:S01]  /*7c70*/  @P5 SYNCS.PHASECHK.TRANS64.TRYWAIT P1, [R3+URZ+0x340], R2 ;  /* 0x00034002030055a7 */ /* 0x000e6200080211ff */
[----:B------:R-:W-:Y:S04]  /*7c80*/  @P2 SEL R0, R5, R0, !P3 ;  /* 0x0000000005002207 */ /* 0x000fe80005800000 */
[----:B------:R-:W-:Y:S04]  /*7c90*/  LOP3.LUT R0, R0, 0x1, RZ, 0xc0, !PT ;  /* 0x0000000100007812 */ /* 0x000fe800078ec0ff */
[----:B------:R-:W-:Y:S04]  /*7ca0*/  ISETP.NE.U32.AND P4, PT, R0, 0x1, PT ;  /* 0x000000010000780c */ /* 0x000fe80003f85070 */
[----:B------:R-:W-:Y:S01]  /*7cb0*/  P2R R115, PR, RZ, 0x10 ;  /* 0x00000010ff737803 */ /* 0x000fe20000000000 */
[----:B------:R3:W4:Y:S01]  /*7cc0*/  SYNCS.PHASECHK.TRANS64.TRYWAIT P0, [R111+URZ+0x390], R4 ;  /* 0x000390046f0075a7 */ /* 0x00072200080011ff */
[----:B-1----:R-:W-:Y:S01]  /*7cd0*/  @P5 SEL R114, RZ, 0x1, !P1 ;  /* 0x00000001ff725807 */ /* 0x002fe20004800000 */
[----:B---3--:R-:W-:Y:S06]  /*7ce0*/  @!P5 BRA `(.L_x_154) ;  /* 0x000000000094d947 */ /* 0x008fec0003800000 */
[----:B------:R-:W-:Y:S01]  /*7cf0*/  @P4 IMAD R5, R105, 0x1000, R100 ;  /* 0x0000100069054824 */ /* 0x000fe200078e0264 */
[----:B------:R-:W-:Y:S01]  /*7d00*/  LOP3.LUT P5, RZ, R101, 0x80, RZ, 0xc0, !PT ;  /* 0x0000008065ff7812 */ /* 0x000fe200078ac0ff */
[----:B------:R-:W-:Y:S01]  /*7d10*/  BSSY B0, `(.L_x_155) ;  /* 0x0000010000007945 */ /* 0x000fe20003800000 */
[----:B------:R-:W-:Y:S01]  /*7d20*/  ISETP.NE.AND P2, PT, R114, RZ, PT ;  /* 0x000000ff7200720c */ /* 0x000fe20003f45270 */
[----:B------:R-:W-:Y:S01]  /*7d30*/  @P4 VIADD R2, R5, UR49 ;  /* 0x0000003105024c36 */ /* 0x000fe20008000000 */
[----:B------:R-:W-:Y:S02]  /*7d40*/  PLOP3.LUT P1, PT, PT, PT, PT, 0x8, 0x80 ;  /* 0x000000000080781c */ /* 0x000fe40003f2e170 */
[----:B------:R-:W-:Y:S02]  /*7d50*/  CS2R R82, SRZ ;  /* 0x0000000000527805 */ /* 0x000fe4000001ff00 */
[----:B------:R-:W-:Y:S01]  /*7d60*/  @P4 PLOP3.LUT P1, PT, P5, PT, PT, 0x80, 0x8 ;  /* 0x000000000008481c */ /* 0x000fe20002f2f070 */
[C---:B------:R-:W-:Y:S01]  /*7d70*/  @P4 VIADD R0, R2.reuse, 0x500 ;  /* 0x0000050002004836 */ /* 0x040fe20000000000 */
[----:B------:R-:W-:Y:S01]  /*7d80*/  CS2R R80, SRZ ;  /* 0x0000000000507805 */ /* 0x000fe2000001ff00 */
[----:B------:R-:W-:Y:S01]  /*7d90*/  @P4 VIADD R2, R2, 0x510 ;  /* 0x0000051002024836 */ /* 0x000fe20000000000 */
[----:B------:R-:W-:Y:S02]  /*7da0*/  CS2R R86, SRZ ;  /* 0x0000000000567805 */ /* 0x000fe4000001ff00 */
[----:B------:R-:W-:Y:S07]  /*7db0*/  CS2R R84, SRZ ;  /* 0x0000000000547805 */ /* 0x000fee000001ff00 */
[----:B------:R-:W-:Y:S01]  /*7dc0*/  @P1 VIADD R2, R0, 0xfffffff0 ;  /* 0xfffffff000021836 */ /* 0x000fe20000000000 */
[----:B------:R-:W-:Y:S06]  /*7dd0*/  @P2 BRA `(.L_x_156) ;  /* 0x00000000000c2947 */ /* 0x000fec0003800000 */
[----:B------:R-:W-:Y:S04]  /*7de0*/  SHF.L.U32 R0, R104, 0x1f, RZ ;  /* 0x0000001f68007819 */ /* 0x000fe800000006ff */
[----:B------:R-:W1:Y:S02]  /*7df0*/  SYNCS.PHASECHK.TRANS64.TRYWAIT P1, [R3+URZ+0x340], R0 ;  /* 0x00034000030075a7 */ /* 0x000e6400080211ff */
[----:B-1----:R-:W-:Y:S05]  /*7e00*/  @!P1 BRA `(.L_x_157) ;  /* 0x0000003400e09947 */ /* 0x002fea0003800000 */
.L_x_156:
[----:B------:R-:W-:Y:S05]  /*7e10*/  BSYNC B0 ;  /* 0x0000000000007941 */ /* 0x000fea0003800000 */
.L_x_155:
[----:B------:R-:W-:Y:S01]  /*7e20*/  ISETP.NE.AND P1, PT, R115, RZ, PT ;  /* 0x000000ff7300720c */ /* 0x000fe20003f25270 */
[----:B-1----:R-:W-:Y:S02]  /*7e30*/  VIADD R3, R3, 0x350 ;  /* 0x0000035003037836 */ /* 0x002fe40000000000 */
[----:B------:R-:W-:Y:S02]  /*7e40*/  IMAD.U32 R0, RZ, RZ, UR37 ;  /* 0x00000025ff007e24 */ /* 0x000fe4000f8e00ff */
[----:B------:R-:W-:Y:S03]  /*7e50*/  VIADD R105, R105, 0x1 ;  /* 0x0000000169697836 */ /* 0x000fe60000000000 */
[----:B------:R-:W-:Y:S05]  /*7e60*/  PRMT R0, R0, 0x654, R3 ;  /* 0x0000065400007816 */ /* 0x000fea0000000003 */
[----:B------:R1:W3:Y:S04]  /*7e70*/  @P1 LDS.128 R80, [R5+UR49+0x500] ;  /* 0x0005003105501984 */ /* 0x0002e80008000c00 */
[----:B------:R1:W1:Y:S01]  /*7e80*/  @P1 LDS.128 R84, [R2] ;  /* 0x0000000002541984 */ /* 0x0002620000000c00 */
[C---:B------:R-:W-:Y:S01]  /*7e90*/  ISETP.NE.AND P1, PT, R105.reuse, 0x2, PT ;  /* 0x000000026900780c */ /* 0x040fe20003f25270 */
[----:B------:R-:W-:Y:S01]  /*7ea0*/  @!PT LDS RZ, [RZ] ;  /* 0x00000000fffff984 */ /* 0x000fe20000000800 */
[----:B------:R-:W-:Y:S01]  /*7eb0*/  @!PT LDS RZ, [RZ] ;  /* 0x00000000fffff984 */ /* 0x000fe20000000800 */
[----:B------:R-:W-:Y:S01]  /*7ec0*/  @!PT LDS RZ, [RZ] ;  /* 0x00000000fffff984 */ /* 0x000fe20000000800 */
[----:B------:R-:W-:Y:S01]  /*7ed0*/  @!PT LDS RZ, [RZ] ;  /* 0x00000000fffff984 */ /* 0x000fe20000000800 */
[----:B------:R5:W-:Y:S06]  /*7ee0*/  MEMBAR.ALL.CTA ;  /* 0x0000000000007992 */ /* 0x000bec0000008000 */
[----:B-----5:R-:W5:Y:S01]  /*7ef0*/  FENCE.VIEW.ASYNC.S ;  /* 0x00000000000073c6 */ /* 0x020f620000000000 */
[----:B------:R-:W-:Y:S02]  /*7f00*/  SEL R3, RZ, 0x1, P1 ;  /* 0x00000001ff037807 */ /* 0x000fe40000800000 */
[----:B------:R-:W-:Y:S02]  /*7f10*/  SEL R105, R105, RZ, P1 ;  /* 0x000000ff69697207 */ /* 0x000fe40000800000 */
[----:B------:R-:W-:Y:S01]  /*7f20*/  LOP3.LUT R104, R104, R3, RZ, 0x3c, !PT ;  /* 0x0000000368687212 */ /* 0x000fe200078e3cff */
[----:B-----5:R1:W-:Y:S06]  /*7f30*/  SYNCS.ARRIVE.TRANS64.RED.A1T0 RZ, [R0+URZ], RZ ;  /* 0x000000ff00ff79a7 */ /* 0x0203ec00081004ff */
.L_x_154:
[----:B------:R-:W-:Y:S05]  /*7f40*/  BSYNC B1 ;  /* 0x0000000000017941 */ /* 0x000fea0003800000 */
.L_x_153:
[----:B------:R-:W-:Y:S04]  /*7f50*/  SHF.R.U32.HI R3, RZ, 0x15, R48 ;  /* 0x00000015ff037819 */ /* 0x000fe80000011630 */
[----:B------:R-:W-:Y:S01]  /*7f60*/  LOP3.LUT P1, RZ, R3, 0x3, R102, 0x48, !PT ;  /* 0x0000000303ff7812 */ /* 0x000fe20007824866 */
[----:B------:R-:W-:Y:S01]  /*7f70*/  @!UPT UIADD3 URZ, UPT, UPT, URZ, URZ, URZ ;  /* 0x000000fffffff290 */ /* 0x000fe2000fffe0ff */
[----:B----4-:R-:W-:Y:S11]  /*7f80*/  @P0 BRA `(.L_x_158) ;  /* 0x0000000000080947 */ /* 0x010ff60003800000 */
[----:B------:R-:W4:Y:S02]  /*7f90*/  SYNCS.PHASECHK.TRANS64.TRYWAIT P0, [R111+URZ+0x390], R4 ;  /* 0x000390046f0075a7 */ /* 0x000f2400080011ff */
[----:B----4-:R-:W-:Y:S05]  /*7fa0*/  @!P0 BRA `(.L_x_159) ;  /* 0x00000034008c8947 */ /* 0x010fea0003800000 */
.L_x_158:
[----:B------:R-:W-:Y:S05]  /*7fb0*/  @!P1 BRA `(.L_x_160) ;  /* 0x0000000000409947 */ /* 0x000fea0003800000 */
[----:B------:R-:W5:Y:S01]  /*7fc0*/  LDCU.64 UR8, c[0x4][0x70] ;  /* 0x01000e00ff0877ac */ /* 0x000f620008000a00 */
[----:B------:R-:W-:Y:S01]  /*7fd0*/  MOV R3, 0x0 ;  /* 0x0000000000037802 */ /* 0x000fe20000000f00 */
[----:B------:R-:W-:Y:S02]  /*7fe0*/  HFMA2 R12, -RZ, RZ, 0, 5.9604644775390625e-08 ;  /* 0x00000001ff0c7431 */ /* 0x000fe400000001ff */
[----:B------:R-:W-:Y:S02]  /*7ff0*/  IMAD.MOV.U32 R8, RZ, RZ, 0x192 ;  /* 0x00000192ff087424 */ /* 0x000fe400078e00ff */
[----:B------:R-:W-:Y:S01]  /*8000*/  IMAD.MOV.U32 R13, RZ, RZ, RZ ;  /* 0x000000ffff0d7224 */ /* 0x000fe200078e00ff */
[----:B------:R-:W2:Y:S01]  /*8010*/  LDCU.64 UR6, c[0x4][0x78] ;  /* 0x01000f00ff0677ac */ /* 0x000ea20008000a00 */
[----:B-1----:R-:W1:Y:S01]  /*8020*/  LDC.64 R2, c[0x4][R3] ;  /* 0x0100000003027b82 */ /* 0x002e620000000a00 */
[----:B------:R-:W3:Y:S01]  /*8030*/  LDCU.64 UR4, c[0x4][0x10] ;  /* 0x01000200ff0477ac */ /* 0x000ee20008000a00 */
[----:B-----5:R-:W-:Y:S01]  /*8040*/  MOV R5, UR9 ;  /* 0x0000000900057c02 */ /* 0x020fe20008000f00 */
[----:B----4-:R-:W-:Y:S01]  /*8050*/  IMAD.U32 R4, RZ, RZ, UR8 ;  /* 0x00000008ff047e24 */ /* 0x010fe2000f8e00ff */
[----:B--2---:R-:W-:Y:S01]  /*8060*/  MOV R7, UR7 ;  /* 0x0000000700077c02 */ /* 0x004fe20008000f00 */
[----:B------:R-:W-:Y:S01]  /*8070*/  IMAD.U32 R6, RZ, RZ, UR6 ;  /* 0x00000006ff067e24 */ /* 0x000fe2000f8e00ff */
[----:B---3--:R-:W-:Y:S01]  /*8080*/  MOV R11, UR5 ;  /* 0x00000005000b7c02 */ /* 0x008fe20008000f00 */
[----:B------:R-:W-:Y:S02]  /*8090*/  IMAD.U32 R10, RZ, RZ, UR4 ;  /* 0x00000004ff0a7e24 */ /* 0x000fe4000f8e00ff */
[----:B------:R-:W-:Y:S07]  /*80a0*/  LEPC R20, `(.L_x_160) ;  /* 0x000000001014794e */ /* 0x000fee0000000000 */
[----:B-1----:R-:W-:Y:S05]  /*80b0*/  CALL.ABS.NOINC R2 ;  /* 0x0000000002007343 */ /* 0x002fea0003c00000 */
.L_x_160:
[-C--:B---3--:R-:W-:Y:S01]  /*80c0*/  F2FP.F16.E4M3.UNPACK_B R51, R80.reuse ;  /* 0x00000050ff33723e */ /* 0x088fe200020006ff */
[----:B------:R-:W-:Y:S05]  /*80d0*/  WARPSYNC.ALL ;  /* 0x0000000000007948 */ /* 0x000fea0003800000 */
[----:B------:R-:W-:Y:S01]  /*80e0*/  R2UR UR4, R48 ;  /* 0x00000000300472ca */ /* 0x000fe200000e0000 */
[--C-:B------:R-:W-:Y:S01]  /*80f0*/  HADD2.F32 R50, -RZ, R51.reuse.H0_H0 ;  /* 0x20000033ff327230 */ /* 0x100fe20000004100 */
[----:B------:R-:W-:Y:S01]  /*8100*/  F2FP.F16.E4M3.UNPACK_B R53, R80.H1 ;  /* 0x00000050ff35723e */ /* 0x000fe200030006ff */
[----:B------:R-:W-:Y:S01]  /*8110*/  HADD2.F32 R51, -RZ, R51.H1_H1 ;  /* 0x30000033ff337230 */ /* 0x000fe20000004100 */
[-C--:B------:R-:W-:Y:S01]  /*8120*/  F2FP.F16.E4M3.UNPACK_B R55, R81.reuse ;  /* 0x00000051ff37723e */ /* 0x080fe200020006ff */
[----:B------:R-:W-:Y:S01]  /*8130*/  BSSY.RECONVERGENT B0, `(.L_x_161) ;  /* 0x000009e000007945 */ /* 0x000fe20003800200 */
[----:B------:R-:W-:Y:S01]  /*8140*/  F2FP.F16.E4M3.UNPACK_B R57, R81.H1 ;  /* 0x00000051ff39723e */ /* 0x000fe200030006ff */
[--C-:B------:R-:W-:Y:S01]  /*8150*/  HADD2.F32 R52, -RZ, R53.reuse.H0_H0 ;  /* 0x20000035ff347230 */ /* 0x100fe20000004100 */
[-C--:B------:R-:W-:Y:S01]  /*8160*/  F2FP.F16.E4M3.UNPACK_B R59, R82.reuse ;  /* 0x00000052ff3b723e */ /* 0x080fe200020006ff */
[----:B------:R-:W-:Y:S01]  /*8170*/  HADD2.F32 R54, -RZ, R53.H1_H1 ;  /* 0x30000035ff367230 */ /* 0x000fe20000004100 */
[----:B------:R-:W-:Y:S01]  /*8180*/  F2FP.F16.E4M3.UNPACK_B R61, R82.H1 ;  /* 0x00000052ff3d723e */ /* 0x000fe200030006ff */
[--C-:B------:R-:W-:Y:S01]  /*8190*/  HADD2.F32 R53, -RZ, R55.reuse.H0_H0 ;  /* 0x20000037ff357230 */ /* 0x100fe20000004100 */
[-C--:B------:R-:W-:Y:S01]  /*81a0*/  F2FP.F16.E4M3.UNPACK_B R63, R83.reuse ;  /* 0x00000053ff3f723e */ /* 0x080fe200020006ff */
[----:B-1--4-:R-:W2:Y:S01]  /*81b0*/  LDTM.x32 R4, tmem[UR4] ;  /* 0x00000004000479ee */ /* 0x012ea200082c0000 */
[----:B------:R-:W-:Y:S01]  /*81c0*/  F2FP.F16.E4M3.UNPACK_B R65, R83.H1 ;  /* 0x00000053ff41723e */ /* 0x000fe200030006ff */
[----:B------:R-:W-:Y:S01]  /*81d0*/  HADD2.F32 R56, -RZ, R55.H1_H1 ;  /* 0x30000037ff387230 */ /* 0x000fe20000004100 */
[-C--:B------:R-:W-:Y:S01]  /*81e0*/  F2FP.F16.E4M3.UNPACK_B R67, R84.reuse ;  /* 0x00000054ff43723e */ /* 0x080fe200020006ff */
[----:B------:R-:W-:Y:S01]  /*81f0*/  HADD2.F32 R60, -RZ, R59.H1_H1 ;  /* 0x3000003bff3c7230 */ /* 0x000fe20000004100 */
[----:B------:R-:W-:Y:S01]  /*8200*/  IADD3 R125, PT, PT, R100, UR49, RZ ;  /* 0x00000031647d7c10 */ /* 0x000fe2000fffe0ff */
[----:B------:R-:W-:Y:S01]  /*8210*/  HADD2.F32 R64, -RZ, R63.H1_H1 ;  /* 0x3000003fff407230 */ /* 0x000fe20000004100 */
[----:B------:R-:W-:Y:S01]  /*8220*/  ISETP.NE.AND P6, PT, R113, RZ, PT ;  /* 0x000000ff7100720c */ /* 0x000fe20003fc5270 */
[----:B------:R-:W-:Y:S01]  /*8230*/  HADD2.F32 R68, -RZ, R67.H1_H1 ;  /* 0x30000043ff447230 */ /* 0x000fe20000004100 */
[----:B------:R-:W-:Y:S01]  /*8240*/  LOP3.LUT P5, RZ, R101, 0x80, RZ, 0xc0, !PT ;  /* 0x0000008065ff7812 */ /* 0x000fe200078ac0ff */
[--C-:B------:R-:W-:Y:S01]  /*8250*/  HADD2.F32 R55, -RZ, R57.reuse.H0_H0 ;  /* 0x20000039ff377230 */ /* 0x100fe20000004100 */
[----:B------:R-:W-:Y:S01]  /*8260*/  F2FP.F16.E4M3.UNPACK_B R69, R84.H1 ;  /* 0x00000054ff45723e */ /* 0x000fe200030006ff */
[----:B------:R-:W-:Y:S01]  /*8270*/  HADD2.F32 R58, -RZ, R57.H1_H1 ;  /* 0x30000039ff3a7230 */ /* 0x000fe20000004100 */
[-C--:B------:R-:W-:Y:S01]  /*8280*/  F2FP.F16.E4M3.UNPACK_B R71, R85.reuse ;  /* 0x00000055ff47723e */ /* 0x080fe200020006ff */
[----:B------:R-:W-:Y:S01]  /*8290*/  HADD2.F32 R57, -RZ, R59.H0_H0 ;  /* 0x2000003bff397230 */ /* 0x000fe20000004100 */
[----:B------:R-:W-:Y:S01]  /*82a0*/  F2FP.F16.E4M3.UNPACK_B R73, R85.H1 ;  /* 0x00000055ff49723e */ /* 0x000fe200030006ff */
[----:B------:R-:W-:Y:S01]  /*82b0*/  HADD2.F32 R59, -RZ, R61.H0_H0 ;  /* 0x2000003dff3b7230 */ /* 0x000fe20000004100 */
[-C--:B------:R-:W-:Y:S01]  /*82c0*/  F2FP.F16.E4M3.UNPACK_B R75, R86.reuse ;  /* 0x00000056ff4b723e */ /* 0x080fe200020006ff */
[----:B------:R-:W-:Y:S01]  /*82d0*/  HADD2.F32 R72, -RZ, R71.H1_H1 ;  /* 0x30000047ff487230 */ /* 0x000fe20000004100 */
[----:B------:R-:W-:Y:S01]  /*82e0*/  F2FP.F16.E4M3.UNPACK_B R77, R86.H1 ;  /* 0x00000056ff4d723e */ /* 0x000fe200030006ff */
[----:B------:R-:W-:Y:S01]  /*82f0*/  HADD2.F32 R62, -RZ, R61.H1_H1 ;  /* 0x3000003dff3e7230 */ /* 0x000fe20000004100 */
[----:B------:R-:W-:Y:S01]  /*8300*/  F2FP.F16.E4M3.UNPACK_B R79, R87.H1 ;  /* 0x00000057ff4f723e */ /* 0x000fe200030006ff */
[----:B------:R-:W-:Y:S01]  /*8310*/  HADD2.F32 R61, -RZ, R63.H0_H0 ;  /* 0x2000003fff3d7230 */ /* 0x000fe20000004100 */
[----:B------:R-:W-:Y:S01]  /*8320*/  ISETP.NE.AND P0, PT, R109, RZ, PT ;  /* 0x000000ff6d00720c */ /* 0x000fe20003f05270 */
[C---:B--2---:R-:W-:Y:S01]  /*8330*/  FMUL R0, R46.reuse, R4 ;  /* 0x000000042e007220 */ /* 0x044fe20000400000 */
[C---:B------:R-:W-:Y:S01]  /*8340*/  FMUL R2, R46.reuse, R5 ;  /* 0x000000052e027220 */ /* 0x040fe20000400000 */
[C---:B------:R-:W-:Y:S01]  /*8350*/  FMUL R4, R46.reuse, R8 ;  /* 0x000000082e047220 */ /* 0x040fe20000400000 */
[C---:B------:R-:W-:Y:S01]  /*8360*/  FMUL R5, R46.reuse, R9 ;  /* 0x000000092e057220 */ /* 0x040fe20000400000 */
[C---:B------:R-:W-:Y:S01]  /*8370*/  FFMA R0, R49.reuse, R50, R0 ;  /* 0x0000003231007223 */ /* 0x040fe20000000000 */
[C---:B------:R-:W-:Y:S01]  /*8380*/  FFMA R2, R49.reuse, R51, R2 ;  /* 0x0000003331027223 */ /* 0x040fe20000000002 */
[C---:B------:R-:W-:Y:S01]  /*8390*/  FMUL R8, R46.reuse, R12 ;  /* 0x0000000c2e087220 */ /* 0x040fe20000400000 */
[C---:B------:R-:W-:Y:S01]  /*83a0*/  FMUL R9, R46.reuse, R13 ;  /* 0x0000000d2e097220 */ /* 0x040fe20000400000 */
[C---:B------:R-:W-:Y:S01]  /*83b0*/  FMUL R12, R46.reuse, R16 ;  /* 0x000000102e0c7220 */ /* 0x040fe20000400000 */
[C---:B------:R-:W-:Y:S01]  /*83c0*/  FMUL R13, R46.reuse, R17 ;  /* 0x000000112e0d7220 */ /* 0x040fe20000400000 */
[C---:B------:R-:W-:Y:S01]  /*83d0*/  FMUL R16, R46.reuse, R20 ;  /* 0x000000142e107220 */ /* 0x040fe20000400000 */
[C---:B------:R-:W-:Y:S01]  /*83e0*/  FMUL R17, R46.reuse, R21 ;  /* 0x000000152e117220 */ /* 0x040fe20000400000 */
[C---:B------:R-:W-:Y:S01]  /*83f0*/  FMUL R20, R46.reuse, R24 ;  /* 0x000000182e147220 */ /* 0x040fe20000400000 */
[C---:B------:R-:W-:Y:S01]  /*8400*/  FMUL R21, R46.reuse, R25 ;  /* 0x000000192e157220 */ /* 0x040fe20000400000 */
[----:B------:R-:W-:Y:S02]  /*8410*/  HADD2.F32 R76, -RZ, R75.H1_H1 ;  /* 0x3000004bff4c7230 */ /* 0x000fe40000004100 */
[C---:B------:R-:W-:Y:S01]  /*8420*/  FMUL R24, R46.reuse, R28 ;  /* 0x0000001c2e187220 */ /* 0x040fe20000400000 */
[C---:B------:R-:W-:Y:S01]  /*8430*/  FMUL R25, R46.reuse, R29 ;  /* 0x0000001d2e197220 */ /* 0x040fe20000400000 */
[C---:B------:R-:W-:Y:S01]  /*8440*/  FMUL R28, R46.reuse, R32 ;  /* 0x000000202e1c7220 */ /* 0x040fe20000400000 */
[C---:B------:R-:W-:Y:S01]  /*8450*/  FMUL R29, R46.reuse, R33 ;  /* 0x000000212e1d7220 */ /* 0x040fe20000400000 */
[C---:B------:R-:W-:Y:S01]  /*8460*/  FMUL R3, R46.reuse, R6 ;  /* 0x000000062e037220 */ /* 0x040fe20000400000 */
[C---:B------:R-:W-:Y:S01]  /*8470*/  FMUL R7, R46.reuse, R7 ;  /* 0x000000072e077220 */ /* 0x040fe20000400000 */
[----:B------:R-:W-:Y:S01]  /*8480*/  FMUL R6, R46, R10 ;  /* 0x0000000a2e067220 */ /* 0x000fe20000400000 */
[----:B------:R-:W-:Y:S01]  /*8490*/  F2FP.F16.E4M3.UNPACK_B R50, R87 ;  /* 0x00000057ff32723e */ /* 0x000fe200020006ff */
[C---:B------:R-:W-:Y:S01]  /*84a0*/  FFMA R3, R49.reuse, R52, R3 ;  /* 0x0000003431037223 */ /* 0x040fe20000000003 */
[C---:B------:R-:W-:Y:S01]  /*84b0*/  FFMA R7, R49.reuse, R54, R7 ;  /* 0x0000003631077223 */ /* 0x040fe20000000007 */
[----:B------:R-:W-:Y:S01]  /*84c0*/  @P6 SHF.L.U32 R32, R104, 0x1f, RZ ;  /* 0x0000001f68206819 */ /* 0x000fe200000006ff */
[C---:B------:R-:W-:Y:S01]  /*84d0*/  FFMA R4, R49.reuse, R53, R4 ;  /* 0x0000003531047223 */ /* 0x040fe20000000004 */
[----:B------:R-:W-:Y:S01]  /*84e0*/  FFMA R5, R49, R56, R5 ;  /* 0x0000003831057223 */ /* 0x000fe20000000005 */
[C---:B------:R-:W-:Y:S01]  /*84f0*/  FMUL R11, R46.reuse, R11 ;  /* 0x0000000b2e0b7220 */ /* 0x040fe20000400000 */
[----:B------:R-:W-:Y:S01]  /*8500*/  F2FP.SATFINITE.E4M3.F32.PACK_AB_MERGE_C R113, R7, R3, RZ ;  /* 0x000000030771723e */ /* 0x000fe200048070ff */
[C---:B------:R-:W-:Y:S01]  /*8510*/  FFMA R6, R49.reuse, R55, R6 ;  /* 0x0000003731067223 */ /* 0x040fe20000000006 */
[----:B------:R-:W-:Y:S01]  /*8520*/  FMUL R10, R46, R14 ;  /* 0x0000000e2e0a7220 */ /* 0x000fe20000400000 */
[C---:B------:R-:W-:Y:S01]  /*8530*/  FFMA R11, R49.reuse, R58, R11 ;  /* 0x0000003a310b7223 */ /* 0x040fe2000000000b */
[----:B------:R-:W-:Y:S01]  /*8540*/  F2FP.SATFINITE.E4M3.F32.PACK_AB_MERGE_C R116, R2, R0, R113 ;  /* 0x000000000274723e */ /* 0x000fe20004807071 */
[C---:B------:R-:W-:Y:S01]  /*8550*/  FMUL R15, R46.reuse, R15 ;  /* 0x0000000f2e0f7220 */ /* 0x040fe20000400000 */
[----:B------:R-:W-:Y:S01]  /*8560*/  MOV R113, 0x10 ;  /* 0x0000001000717802 */ /* 0x000fe20000000f00 */
[----:B------:R-:W-:Y:S01]  /*8570*/  FFMA R8, R49, R57, R8 ;  /* 0x0000003931087223 */ /* 0x000fe20000000008 */
[----:B------:R-:W-:Y:S01]  /*8580*/  F2FP.SATFINITE.E4M3.F32.PACK_AB_MERGE_C R117, R11, R6, RZ ;  /* 0x000000060b75723e */ /* 0x000fe200048070ff */
[----:B------:R-:W-:Y:S01]  /*8590*/  FFMA R9, R49, R60, R9 ;  /* 0x0000003c31097223 */ /* 0x000fe20000000009 */
[--C-:B------:R-:W-:Y:S01]  /*85a0*/  HADD2.F32 R63, -RZ, R65.reuse.H0_H0 ;  /* 0x20000041ff3f7230 */ /* 0x100fe20000004100 */
[----:B------:R-:W-:Y:S01]  /*85b0*/  SEL R124, R113, 0xfffffff0, !P5 ;  /* 0xfffffff0717c7807 */ /* 0x000fe20006800000 */
[----:B------:R-:W-:Y:S01]  /*85c0*/  FFMA R10, R49, R59, R10 ;  /* 0x0000003b310a7223 */ /* 0x000fe2000000000a */
[----:B------:R-:W-:Y:S01]  /*85d0*/  F2FP.SATFINITE.E4M3.F32.PACK_AB_MERGE_C R117, R5, R4, R117 ;  /* 0x000000040575723e */ /* 0x000fe20004807075 */
[----:B------:R-:W-:Y:S01]  /*85e0*/  FFMA R15, R49, R62, R15 ;  /* 0x0000003e310f7223 */ /* 0x000fe2000000000f */
[----:B------:R-:W-:Y:S01]  /*85f0*/  IADD3 R113, PT, PT, R125, R124, RZ ;  /* 0x0000007c7d717210 */ /* 0x000fe20007ffe0ff */
[C---:B------:R-:W-:Y:S01]  /*8600*/  FFMA R12, R49.reuse, R61, R12 ;  /* 0x0000003d310c7223 */ /* 0x040fe2000000000c */
[----:B------:R-:W-:Y:S01]  /*8610*/  FFMA R13, R49, R64, R13 ;  /* 0x00000040310d7223 */ /* 0x000fe2000000000d */
[--C-:B------:R-:W-:Y:S01]  /*8620*/  HADD2.F32 R51, -RZ, R50.reuse.H0_H0 ;  /* 0x20000032ff337230 */ /* 0x100fe20000004100 */
[----:B------:R-:W-:Y:S01]  /*8630*/  F2FP.SATFINITE.E4M3.F32.PACK_AB_MERGE_C R118, R15, R10, RZ ;  /* 0x0000000a0f76723e */ /* 0x000fe200048070ff */
[----:B------:R-:W-:Y:S02]  /*8640*/  HADD2.F32 R50, -RZ, R50.H1_H1 ;  /* 0x30000032ff327230 */ /* 0x000fe40000004100 */
[C---:B------:R-:W-:Y:S01]  /*8650*/  FMUL R14, R46.reuse, R18 ;  /* 0x000000122e0e7220 */ /* 0x040fe20000400000 */
[----:B------:R-:W-:Y:S02]  /*8660*/  HADD2.F32 R66, -RZ, R65.H1_H1 ;  /* 0x30000041ff427230 */ /* 0x000fe40000004100 */
[C---:B------:R-:W-:Y:S01]  /*8670*/  FMUL R19, R46.reuse, R19 ;  /* 0x000000132e137220 */ /* 0x040fe20000400000 */
[----:B------:R-:W-:Y:S02]  /*8680*/  HADD2.F32 R65, -RZ, R67.H0_H0 ;  /* 0x20000043ff417230 */ /* 0x000fe40000004100 */
[C---:B------:R-:W-:Y:S01]  /*8690*/  FFMA R14, R49.reuse, R63, R14 ;  /* 0x0000003f310e7223 */ /* 0x040fe2000000000e */
[--C-:B------:R-:W-:Y:S02]  /*86a0*/  HADD2.F32 R67, -RZ, R69.reuse.H0_H0 ;  /* 0x20000045ff437230 */ /* 0x100fe40000004100 */
[C---:B------:R-:W-:Y:S01]  /*86b0*/  FMUL R18, R46.reuse, R22 ;  /* 0x000000162e127220 */ /* 0x040fe20000400000 */
[----:B------:R-:W-:Y:S02]  /*86c0*/  HADD2.F32 R70, -RZ, R69.H1_H1 ;  /* 0x30000045ff467230 */ /* 0x000fe40000004100 */
[C---:B------:R-:W-:Y:S01]  /*86d0*/  FFMA R19, R49.reuse, R66, R19 ;  /* 0x0000004231137223 */ /* 0x040fe20000000013 */
[----:B------:R-:W-:Y:S02]  /*86e0*/  HADD2.F32 R69, -RZ, R71.H0_H0 ;  /* 0x20000047ff457230 */ /* 0x000fe40000004100 */
[C---:B------:R-:W-:Y:S01]  /*86f0*/  FMUL R23, R46.reuse, R23 ;  /* 0x000000172e177220 */ /* 0x040fe20000400000 */
[C---:B------:R-:W-:Y:S01]  /*8700*/  FFMA R16, R49.reuse, R65, R16 ;  /* 0x0000004131107223 */ /* 0x040fe20000000010 */
[C---:B------:R-:W-:Y:S01]  /*8710*/  FFMA R17, R49.reuse, R68, R17 ;  /* 0x0000004431117223 */ /* 0x040fe20000000011 */
[--C-:B------:R-:W-:Y:S02]  /*8720*/  HADD2.F32 R71, -RZ, R73.reuse.H0_H0 ;  /* 0x20000049ff477230 */ /* 0x100fe40000004100 */
[C---:B------:R-:W-:Y:S01]  /*8730*/  FFMA R18, R49.reuse, R67, R18 ;  /* 0x0000004331127223 */ /* 0x040fe20000000012 */
[----:B------:R-:W-:Y:S02]  /*8740*/  HADD2.F32 R74, -RZ, R73.H1_H1 ;  /* 0x30000049ff4a7230 */ /* 0x000fe40000004100 */
[C---:B------:R-:W-:Y:S01]  /*8750*/  FMUL R22, R46.reuse, R26 ;  /* 0x0000001a2e167220 */ /* 0x040fe20000400000 */
[----:B------:R-:W-:Y:S02]  /*8760*/  HADD2.F32 R73, -RZ, R75.H0_H0 ;  /* 0x2000004bff497230 */ /* 0x000fe40000004100 */
[C---:B------:R-:W-:Y:S01]  /*8770*/  FFMA R23, R49.reuse, R70, R23 ;  /* 0x0000004631177223 */ /* 0x040fe20000000017 */
[C---:B------:R-:W-:Y:S01]  /*8780*/  FMUL R27, R46.reuse, R27 ;  /* 0x0000001b2e1b7220 */ /* 0x040fe20000400000 */
[C---:B------:R-:W-:Y:S01]  /*8790*/  FFMA R20, R49.reuse, R69, R20 ;  /* 0x0000004531147223 */ /* 0x040fe20000000014 */
[C---:B------:R-:W-:Y:S01]  /*87a0*/  FFMA R21, R49.reuse, R72, R21 ;  /* 0x0000004831157223 */ /* 0x040fe20000000015 */
[--C-:B------:R-:W-:Y:S02]  /*87b0*/  HADD2.F32 R75, -RZ, R77.reuse.H0_H0 ;  /* 0x2000004dff4b7230 */ /* 0x100fe40000004100 */
[C---:B------:R-:W-:Y:S01]  /*87c0*/  FFMA R22, R49.reuse, R71, R22 ;  /* 0x0000004731167223 */ /* 0x040fe20000000016 */
[----:B------:R-:W-:Y:S02]  /*87d0*/  HADD2.F32 R78, -RZ, R77.H1_H1 ;  /* 0x3000004dff4e7230 */ /* 0x000fe40000004100 */
[C---:B------:R-:W-:Y:S01]  /*87e0*/  FMUL R26, R46.reuse, R30 ;  /* 0x0000001e2e1a7220 */ /* 0x040fe20000400000 */
        /* <DEDUP_REMOVED lines=8> */
[----:B------:R-:W-:Y:S01]  /*8870*/  FFMA R31, R49, R78, R31 ;  /* 0x0000004e311f7223 */ /* 0x000fe2000000001f */
[----:B------:R-:W-:Y:S01]  /*8880*/  FMUL R35, R46, R35 ;  /* 0x000000232e237220 */ /* 0x000fe20000400000 */
[----:B------:R-:W-:Y:S01]  /*8890*/  F2FP.SATFINITE.E4M3.F32.PACK_AB_MERGE_C R119, R19, R14, RZ ;  /* 0x0000000e1377723e */ /* 0x000fe200048070ff */
[C---:B------:R-:W-:Y:S01]  /*88a0*/  FFMA R28, R49.reuse, R51, R28 ;  /* 0x00000033311c7223 */ /* 0x040fe2000000001c */
[C---:B------:R-:W-:Y:S01]  /*88b0*/  FFMA R29, R49.reuse, R50, R29 ;  /* 0x00000032311d7223 */ /* 0x040fe2000000001d */
[C---:B------:R-:W-:Y:S01]  /*88c0*/  FFMA R30, R49.reuse, R77, R30 ;  /* 0x0000004d311e7223 */ /* 0x040fe2000000001e */
[----:B------:R-:W-:Y:S01]  /*88d0*/  FFMA R35, R49, R52, R35 ;  /* 0x0000003431237223 */ /* 0x000fe20000000023 */
[----:B------:R-:W-:Y:S02]  /*88e0*/  F2FP.SATFINITE.E4M3.F32.PACK_AB_MERGE_C R118, R9, R8, R118 ;  /* 0x000000080976723e */ /* 0x000fe40004807076 */
[----:B------:R-:W-:Y:S02]  /*88f0*/  F2FP.SATFINITE.E4M3.F32.PACK_AB_MERGE_C R119, R13, R12, R119 ;  /* 0x0000000c0d77723e */ /* 0x000fe40004807077 */
[----:B------:R-:W-:Y:S02]  /*8900*/  F2FP.SATFINITE.E4M3.F32.PACK_AB_MERGE_C R120, R23, R18, RZ ;  /* 0x000000121778723e */ /* 0x000fe400048070ff */
[----:B------:R-:W-:Y:S01]  /*8910*/  F2FP.SATFINITE.E4M3.F32.PACK_AB_MERGE_C R121, R27, R22, RZ ;  /* 0x000000161b79723e */ /* 0x000fe200048070ff */
[----:B------:R1:W-:Y:S01]  /*8920*/  STS.128 [R100+UR49+0x2500], R116 ;  /* 0x0025007464007988 */ /* 0x0003e20008000c31 */
[----:B------:R-:W-:Y:S02]  /*8930*/  F2FP.SATFINITE.E4M3.F32.PACK_AB_MERGE_C R122, R31, R26, RZ ;  /* 0x0000001a1f7a723e */ /* 0x000fe400048070ff */
[----:B------:R-:W-:Y:S02]  /*8940*/  F2FP.SATFINITE.E4M3.F32.PACK_AB_MERGE_C R123, R35, R30, RZ ;  /* 0x0000001e237b723e */ /* 0x000fe400048070ff */
[----:B------:R-:W-:Y:S02]  /*8950*/  F2FP.SATFINITE.E4M3.F32.PACK_AB_MERGE_C R120, R17, R16, R120 ;  /* 0x000000101178723e */ /* 0x000fe40004807078 */
[----:B------:R-:W-:Y:S02]  /*8960*/  F2FP.SATFINITE.E4M3.F32.PACK_AB_MERGE_C R121, R21, R20, R121 ;  /* 0x000000141579723e */ /* 0x000fe40004807079 */
[----:B------:R-:W-:Y:S02]  /*8970*/  F2FP.SATFINITE.E4M3.F32.PACK_AB_MERGE_C R122, R25, R24, R122 ;  /* 0x00000018197a723e */ /* 0x000fe4000480707a */
[----:B------:R-:W-:Y:S02]  /*8980*/  F2FP.SATFINITE.E4M3.F32.PACK_AB_MERGE_C R123, R29, R28, R123 ;  /* 0x0000001c1d7b723e */ /* 0x000fe4000480707b */
[----:B------:R-:W-:Y:S03]  /*8990*/  LEA R125, R105, UR49, 0x3 ;  /* 0x00000031697d7c11 */ /* 0x000fe6000f8e18ff */
[----:B------:R1:W-:Y:S01]  /*89a0*/  STS.128 [R113+0x2500], R120 ;  /* 0x0025007871007388 */ /* 0x0003e20000000c00 */
[----:B------:R-:W-:Y:S01]  /*89b0*/  @!PT LDS RZ, [RZ] ;  /* 0x00000000fffff984 */ /* 0x000fe20000000800 */
[----:B------:R-:W-:Y:S01]  /*89c0*/  @!PT LDS RZ, [RZ] ;  /* 0x00000000fffff984 */ /* 0x000fe20000000800 */
[----:B------:R-:W-:Y:S01]  /*89d0*/  @!PT LDS RZ, [RZ] ;  /* 0x00000000fffff984 */ /* 0x000fe20000000800 */
[----:B------:R-:W-:Y:S01]  /*89e0*/  @!PT LDS RZ, [RZ] ;  /* 0x00000000fffff984 */ /* 0x000fe20000000800 */
[----:B------:R2:W-:Y:S07]  /*89f0*/  MEMBAR.ALL.CTA ;  /* 0x0000000000007992 */ /* 0x0005ee0000008000 */
[----:B--2---:R-:W2:Y:S02]  /*8a00*/  FENCE.VIEW.ASYNC.S ;  /* 0x00000000000073c6 */ /* 0x004ea40000000000 */
[----:B--2---:R-:W-:Y:S06]  /*8a10*/  BAR.SYNC.DEFER_BLOCKING 0x1, 0x80 ;  /* 0x0042000000007b1d */ /* 0x004fec0000010000 */
[----:B------:R-:W-:Y:S05]  /*8a20*/  @P0 BRA `(.L_x_162) ;  /* 0x0000000000380947 */ /* 0x000fea0003800000 */
[----:B------:R-:W-:Y:S02]  /*8a30*/  UIADD3 UR4, UPT, UPT, UR49, 0x2500, URZ ;  /* 0x0000250031047890 */ /* 0x000fe4000fffe0ff */
[----:B------:R-:W-:Y:S01]  /*8a40*/  UIADD3 UR8, UP0, UPT, UR52, 0x680, URZ ;  /* 0x0000068034087890 */ /* 0x000fe2000ff1e0ff */
[----:B------:R-:W-:Y:S01]  /*8a50*/  UMOV UR43, UR36 ;  /* 0x00000024002b7c82 */ /* 0x000fe20008000000 */
[----:B------:R-:W-:Y:S02]  /*8a60*/  UIADD3 UR5, UPT, UPT, UR41, 0x40, URZ ;  /* 0x0000004029057890 */ /* 0x000fe4000fffe0ff */
[----:B------:R-:W-:Y:S01]  /*8a70*/  MOV R108, UR4 ;  /* 0x00000004006c7c02 */ /* 0x000fe20008000f00 */
[----:B------:R-:W-:Y:S02]  /*8a80*/  UIADD3.X UR9, UPT, UPT, URZ, UR53, URZ, UP0, !UPT ;  /* 0x00000035ff097290 */ /* 0x000fe400087fe4ff */
[----:B------:R-:W-:Y:S01]  /*8a90*/  UIADD3 UR4, UPT, UPT, UR49, 0x2d00, URZ ;  /* 0x00002d0031047890 */ /* 0x000fe2000fffe0ff */
[----:B------:R-:W-:Y:S01]  /*8aa0*/  R2UR UR40, R108 ;  /* 0x000000006c2872ca */ /* 0x000fe200000e0000 */
[----:B------:R-:W-:Y:S01]  /*8ab0*/  UMOV UR6, UR42 ;  /* 0x0000002a00067c82 */ /* 0x000fe20008000000 */
[----:B------:R-:W-:Y:S11]  /*8ac0*/  UMOV UR7, UR36 ;  /* 0x0000002400077c82 */ /* 0x000ff60008000000 */
[----:B------:R2:W-:Y:S01]  /*8ad0*/  UTMASTG.3D [UR40], [UR8] ;  /* 0x00000028080073b5 */ /* 0x0005e20008010000 */
[----:B------:R2:W-:Y:S01]  /*8ae0*/  UTMASTG.3D [UR4], [UR8] ;  /* 0x00000004080073b5 */ /* 0x0005e20008010000 */
[----:B------:R0:W-:Y:S01]  /*8af0*/  UTMACMDFLUSH ;  /* 0x00000000000079b7 */ /* 0x0001e20000000000 */
[----:B--2---:R-:W-:Y:S04]  /*8b00*/  DEPBAR.LE SB0, 0x1 ;  /* 0x000080400000791a */ /* 0x004fe80000000000 */
.L_x_162:
[----:B------:R-:W-:Y:S05]  /*8b10*/  BSYNC.RECONVERGENT B0 ;  /* 0x0000000000007941 */ /* 0x000fea0003800200 */
.L_x_161:
[----:B------:R-:W-:Y:S06]  /*8b20*/  BAR.SYNC.DEFER_BLOCKING 0x1, 0x80 ;  /* 0x0042000000007b1d */ /* 0x000fec0000010000 */
[----:B------:R-:W2:Y:S01]  /*8b30*/  @P6 SYNCS.PHASECHK.TRANS64.TRYWAIT P0, [R125+URZ+0x340], R32 ;  /* 0x000340207d0065a7 */ /* 0x000ea200080011ff */
[----:B------:R-:W-:Y:S01]  /*8b40*/  BSSY B1, `(.L_x_163) ;  /* 0x0000020000017945 */ /* 0x000fe20003800000 */
[----:B--2---:R-:W-:Y:S03]  /*8b50*/  @P6 SEL R114, RZ, 0x1, !P0 ;  /* 0x00000001ff726807 */ /* 0x004fe60004000000 */
[----:B------:R-:W-:Y:S05]  /*8b60*/  @!P6 BRA `(.L_x_164) ;  /* 0x000000000074e947 */ /* 0x000fea0003800000 */
[----:B------:R-:W-:Y:S01]  /*8b70*/  ISETP.NE.AND P1, PT, R115, RZ, PT ;  /* 0x000000ff7300720c */ /* 0x000fe20003f25270 */
[----:B------:R-:W-:Y:S01]  /*8b80*/  BSSY B0, `(.L_x_165) ;  /* 0x0000009000007945 */ /* 0x000fe20003800000 */
[----:B------:R-:W-:Y:S11]  /*8b90*/  ISETP.NE.AND P0, PT, R114, RZ, PT ;  /* 0x000000ff7200720c */ /* 0x000ff60003f05270 */
[----:B------:R-:W-:Y:S05]  /*8ba0*/  @P1 IMAD R0, R105, 0x1000, R100 ;  /* 0x0000100069001824 */ /* 0x000fea00078e0264 */
[----:B------:R-:W-:Y:S05]  /*8bb0*/  @P1 IADD3 R3, PT, PT, R0, UR49, RZ ;  /* 0x0000003100031c10 */ /* 0x000fea000fffe0ff */
[----:B------:R-:W-:Y:S01]  /*8bc0*/  @P1 IMAD.IADD R3, R3, 0x1, R124 ;  /* 0x0000000103031824 */ /* 0x000fe200078e027c */
[----:B------:R-:W-:Y:S06]  /*8bd0*/  @P0 BRA `(.L_x_166) ;  /* 0x00000000000c0947 */ /* 0x000fec0003800000 */
[----:B------:R-:W-:Y:S04]  /*8be0*/  SHF.L.U32 R2, R104, 0x1f, RZ ;  /* 0x0000001f68027819 */ /* 0x000fe800000006ff */
[----:B------:R-:W2:Y:S02]  /*8bf0*/  SYNCS.PHASECHK.TRANS64.TRYWAIT P0, [R125+URZ+0x340], R2 ;  /* 0x000340027d0075a7 */ /* 0x000ea400080011ff */
[----:B--2---:R-:W-:Y:S05]  /*8c00*/  @!P0 BRA `(.L_x_167) ;  /* 0x0000002800888947 */ /* 0x004fea0003800000 */
.L_x_166:
[----:B------:R-:W-:Y:S05]  /*8c10*/  BSYNC B0 ;  /* 0x0000000000007941 */ /* 0x000fea0003800000 */
.L_x_165:
[----:B------:R-:W-:Y:S01]  /*8c20*/  ISETP.NE.AND P0, PT, R115, RZ, PT ;  /* 0x000000ff7300720c */ /* 0x000fe20003f05270 */
[----:B--2---:R-:W-:Y:S02]  /*8c30*/  VIADD R125, R125, 0x350 ;  /* 0x000003507d7d7836 */ /* 0x004fe40000000000 */
[----:B------:R-:W-:Y:S02]  /*8c40*/  IMAD.U32 R2, RZ, RZ, UR37 ;  /* 0x00000025ff027e24 */ /* 0x000fe4000f8e00ff */
[----:B------:R-:W-:Y:S03]  /*8c50*/  VIADD R105, R105, 0x1 ;  /* 0x0000000169697836 */ /* 0x000fe60000000000 */
[----:B------:R-:W-:Y:S05]  /*8c60*/  PRMT R2, R2, 0x654, R125 ;  /* 0x0000065402027816 */ /* 0x000fea000000007d */
[----:B------:R2:W3:Y:S04]  /*8c70*/  @P0 LDS.128 R80, [R0+UR49+0x500] ;  /* 0x0005003100500984 */ /* 0x0004e80008000c00 */
[----:B------:R2:W4:Y:S01]  /*8c80*/  @P0 LDS.128 R84, [R3+0x500] ;  /* 0x0005000003540984 */ /* 0x0005220000000c00 */
        /* <DEDUP_REMOVED lines=11> */
.L_x_164:
[----:B------:R-:W-:Y:S05]  /*8d40*/  BSYNC B1 ;  /* 0x0000000000017941 */ /* 0x000fea0003800000 */
.L_x_163:
[----:B--2---:R-:W-:Y:S05]  /*8d50*/  VIADD R3, R48, 0x20 ;  /* 0x0000002030037836 */ /* 0x004fea0000000000 */
[----:B------:R-:W-:Y:S04]  /*8d60*/  SHF.R.U32.HI R3, RZ, 0x15, R3 ;  /* 0x00000015ff037819 */ /* 0x000fe80000011603 */
[----:B------:R-:W-:Y:S11]  /*8d70*/  LOP3.LUT P0, RZ, R3, 0x3, R102, 0x48, !PT ;  /* 0x0000000303ff7812 */ /* 0x000ff60007804866 */
[----:B------:R-:W-:Y:S02]  /*8d80*/  @!UPT UIADD3 URZ, UPT, UPT, URZ, URZ, URZ ;  /* 0x000000fffffff290 */ /* 0x000fe4000fffe0ff */
[----:B------:R-:W-:Y:S05]  /*8d90*/  @!P0 BRA `(.L_x_168) ;  /* 0x0000000000408947 */ /* 0x000fea0003800000 */
[----:B------:R-:W2:Y:S01]  /*8da0*/  LDCU.64 UR8, c[0x4][0x70] ;  /* 0x01000e00ff0877ac */ /* 0x000ea20008000a00 */
[----:B------:R-:W-:Y:S01]  /*8db0*/  MOV R3, 0x0 ;  /* 0x0000000000037802 */ /* 0x000fe20000000f00 */
[----:B------:R-:W-:Y:S02]  /*8dc0*/  HFMA2 R12, -RZ, RZ, 0, 5.9604644775390625e-08 ;  /* 0x00000001ff0c7431 */ /* 0x000fe400000001ff */
[----:B------:R-:W-:Y:S02]  /*8dd0*/  IMAD.MOV.U32 R8, RZ, RZ, 0x192 ;  /* 0x00000192ff087424 */ /* 0x000fe400078e00ff */
[----:B------:R-:W-:Y:S01]  /*8de0*/  IMAD.MOV.U32 R13, RZ, RZ, RZ ;  /* 0x000000ffff0d7224 */ /* 0x000fe200078e00ff */
[----:B------:R-:W5:Y:S01]  /*8df0*/  LDCU.64 UR6, c[0x4][0x78] ;  /* 0x01000f00ff0677ac */ /* 0x000f620008000a00 */
[----:B------:R-:W1:Y:S01]  /*8e00*/  LDC.64 R2, c[0x4][R3] ;  /* 0x0100000003027b82 */ /* 0x000e620000000a00 */
[----:B------:R-:W3:Y:S01]  /*8e10*/  LDCU.64 UR4, c[0x4][0x10] ;  /* 0x01000200ff0477ac */ /* 0x000ee20008000a00 */
[----:B--2---:R-:W-:Y:S01]  /*8e20*/  MOV R5, UR9 ;  /* 0x0000000900057c02 */ /* 0x004fe20008000f00 */
[----:B------:R-:W-:Y:S01]  /*8e30*/  IMAD.U32 R4, RZ, RZ, UR8 ;  /* 0x00000008ff047e24 */ /* 0x000fe2000f8e00ff */
[----:B-----5:R-:W-:Y:S01]  /*8e40*/  MOV R7, UR7 ;  /* 0x0000000700077c02 */ /* 0x020fe20008000f00 */
[----:B------:R-:W-:Y:S01]  /*8e50*/  IMAD.U32 R6, RZ, RZ, UR6 ;  /* 0x00000006ff067e24 */ /* 0x000fe2000f8e00ff */
[----:B---3--:R-:W-:Y:S01]  /*8e60*/  MOV R11, UR5 ;  /* 0x00000005000b7c02 */ /* 0x008fe20008000f00 */
[----:B------:R-:W-:Y:S02]  /*8e70*/  IMAD.U32 R10, RZ, RZ, UR4 ;  /* 0x00000004ff0a7e24 */ /* 0x000fe4000f8e00ff */
[----:B------:R-:W-:Y:S07]  /*8e80*/  LEPC R20, `(.L_x_168) ;  /* 0x000000001014794e */ /* 0x000fee0000000000 */
[----:B-1--4-:R-:W-:Y:S05]  /*8e90*/  CALL.ABS.NOINC R2 ;  /* 0x0000000002007343 */ /* 0x012fea0003c00000 */
.L_x_168:
[----:B------:R-:W-:Y:S01]  /*8ea0*/  ISETP.NE.AND P0, PT, R109, RZ, PT ;  /* 0x000000ff6d00720c */ /* 0x000fe20003f05270 */
[----:B------:R-:W-:Y:S05]  /*8eb0*/  WARPSYNC.ALL ;  /* 0x0000000000007948 */ /* 0x000fea0003800000 */
[----:B------:R-:W-:Y:S01]  /*8ec0*/  R2UR UR4, R48 ;  /* 0x00000000300472ca */ /* 0x000fe200000e0000 */
[----:B------:R-:W-:Y:S01]  /*8ed0*/  BSSY.RECONVERGENT B0, `(.L_x_169) ;  /* 0x000009f000007945 */ /* 0x000fe20003800200 */
[-C--:B---3--:R-:W-:Y:S02]  /*8ee0*/  F2FP.F16.E4M3.UNPACK_B R51, R80.reuse ;  /* 0x00000050ff33723e */ /* 0x088fe400020006ff */
[----:B------:R-:W-:Y:S02]  /*8ef0*/  F2FP.F16.E4M3.UNPACK_B R80, R80.H1 ;  /* 0x00000050ff50723e */ /* 0x000fe400030006ff */
[-C--:B------:R-:W-:Y:S01]  /*8f00*/  F2FP.F16.E4M3.UNPACK_B R55, R81.reuse ;  /* 0x00000051ff37723e */ /* 0x080fe200020006ff */
[--C-:B------:R-:W-:Y:S01]  /*8f10*/  HADD2.F32 R50, -RZ, R51.reuse.H0_H0 ;  /* 0x20000033ff327230 */ /* 0x100fe20000004100 */
[----:B------:R-:W-:Y:S01]  /*8f20*/  F2FP.F16.E4M3.UNPACK_B R81, R81.H1 ;  /* 0x00000051ff51723e */ /* 0x000fe200030006ff */
[----:B------:R-:W-:Y:S01]  /*8f30*/  HADD2.F32 R52, -RZ, R51.H1_H1 ;  /* 0x30000033ff347230 */ /* 0x000fe20000004100 */
[-C--:B------:R-:W-:Y:S01]  /*8f40*/  F2FP.F16.E4M3.UNPACK_B R59, R82.reuse ;  /* 0x00000052ff3b723e */ /* 0x080fe200020006ff */
[--C-:B------:R-:W-:Y:S01]  /*8f50*/  HADD2.F32 R51, -RZ, R80.reuse.H0_H0 ;  /* 0x20000050ff337230 */ /* 0x100fe20000004100 */
[----:B------:R-:W-:Y:S01]  /*8f60*/  F2FP.F16.E4M3.UNPACK_B R82, R82.H1 ;  /* 0x00000052ff52723e */ /* 0x000fe200030006ff */
[----:B------:R-:W2:Y:S01]  /*8f70*/  LDTM.x32 R4, tmem[UR4+0x20] ;  /* 0x00002004000479ee */ /* 0x000ea200082c0000 */
[----:B------:R-:W-:Y:S01]  /*8f80*/  NOP ;  /* 0x0000000000007918 */ /* 0x000fe20000000000 */
[----:B------:R-:W-:Y:S01]  /*8f90*/  IADD3 R111, PT, PT, R111, 0x3b0, RZ ;  /* 0x000003b06f6f7810 */ /* 0x000fe20007ffe0ff */
[--C-:B------:R-:W-:Y:S01]  /*8fa0*/  HADD2.F32 R53, -RZ, R55.reuse.H0_H0 ;  /* 0x20000037ff357230 */ /* 0x100fe20000004100 */
[----:B------:R-:W-:Y:S01]  /*8fb0*/  F2FP.F16.E4M3.UNPACK_B R63, R83 ;  /* 0x00000053ff3f723e */ /* 0x000fe200020006ff */
[----:B------:R-:W-:Y:S01]  /*8fc0*/  HADD2.F32 R56, -RZ, R55.H1_H1 ;  /* 0x30000037ff387230 */ /* 0x000fe20000004100 */
[----:B------:R-:W-:Y:S01]  /*8fd0*/  LOP3.LUT R111, R111, 0xfefffff8, RZ, 0xc0, !PT ;  /* 0xfefffff86f6f7812 */ /* 0x000fe200078ec0ff */
[--C-:B------:R-:W-:Y:S01]  /*8fe0*/  HADD2.F32 R57, -RZ, R59.reuse.H0_H0 ;  /* 0x2000003bff397230 */ /* 0x100fe20000004100 */
[----:B----4-:R-:W-:Y:S01]  /*8ff0*/  F2FP.F16.E4M3.UNPACK_B R67, R84 ;  /* 0x00000054ff43723e */ /* 0x010fe200020006ff */
[----:B------:R-:W-:Y:S01]  /*9000*/  HADD2.F32 R60, -RZ, R59.H1_H1 ;  /* 0x3000003bff3c7230 */ /* 0x000fe20000004100 */
[----:B--2---:R2:W-:Y:S01]  /*9010*/  SYNCS.ARRIVE.TRANS64.RED.A1T0 RZ, [R111+URZ], RZ ;  /* 0x000000ff6fff79a7 */ /* 0x0045e200081004ff */
[--C-:B------:R-:W-:Y:S01]  /*9020*/  HADD2.F32 R61, -RZ, R63.reuse.H0_H0 ;  /* 0x2000003fff3d7230 */ /* 0x100fe20000004100 */
[----:B------:R-:W-:Y:S01]  /*9030*/  F2FP.F16.E4M3.UNPACK_B R71, R85 ;  /* 0x00000055ff47723e */ /* 0x000fe200020006ff */
[----:B------:R-:W-:Y:S01]  /*9040*/  HADD2.F32 R64, -RZ, R63.H1_H1 ;  /* 0x3000003fff407230 */ /* 0x000fe20000004100 */
[----:B------:R-:W-:Y:S01]  /*9050*/  F2FP.F16.E4M3.UNPACK_B R75, R86 ;  /* 0x00000056ff4b723e */ /* 0x000fe200020006ff */
[--C-:B------:R-:W-:Y:S01]  /*9060*/  HADD2.F32 R65, -RZ, R67.reuse.H0_H0 ;  /* 0x20000043ff417230 */ /* 0x100fe20000004100 */
[----:B------:R-:W-:Y:S01]  /*9070*/  F2FP.F16.E4M3.UNPACK_B R79, R87 ;  /* 0x00000057ff4f723e */ /* 0x000fe200020006ff */
[----:B------:R-:W-:Y:S01]  /*9080*/  HADD2.F32 R68, -RZ, R67.H1_H1 ;  /* 0x30000043ff447230 */ /* 0x000fe20000004100 */
[----:B------:R-:W-:Y:S01]  /*9090*/  F2FP.F16.E4M3.UNPACK_B R83, R83.H1 ;  /* 0x00000053ff53723e */ /* 0x000fe200030006ff */
[--C-:B------:R-:W-:Y:S01]  /*90a0*/  HADD2.F32 R69, -RZ, R71.reuse.H0_H0 ;  /* 0x20000047ff457230 */ /* 0x100fe20000004100 */
[----:B------:R-:W-:Y:S01]  /*90b0*/  F2FP.F16.E4M3.UNPACK_B R84, R84.H1 ;  /* 0x00000054ff54723e */ /* 0x000fe200030006ff */
[----:B------:R-:W-:Y:S01]  /*90c0*/  HADD2.F32 R71, -RZ, R71.H1_H1 ;  /* 0x30000047ff477230 */ /* 0x000fe20000004100 */
[----:B------:R-:W-:Y:S01]  /*90d0*/  F2FP.F16.E4M3.UNPACK_B R85, R85.H1 ;  /* 0x00000055ff55723e */ /* 0x000fe200030006ff */
[--C-:B------:R-:W-:Y:S02]  /*90e0*/  HADD2.F32 R73, -RZ, R75.reuse.H0_H0 ;  /* 0x2000004bff497230 */ /* 0x100fe40000004100 */
[C---:B------:R-:W-:Y:S01]  /*90f0*/  FMUL R4, R46.reuse, R4 ;  /* 0x000000042e047220 */ /* 0x040fe20000400000 */
        /* <DEDUP_REMOVED lines=16> */
[--C-:B------:R-:W-:Y:S02]  /*9200*/  HADD2.F32 R77, -RZ, R79.reuse.H0_H0 ;  /* 0x2000004fff4d7230 */ /* 0x100fe40000004100 */
[C---:B------:R-:W-:Y:S01]  /*9210*/  FMUL R28, R46.reuse, R32 ;  /* 0x000000202e1c7220 */ /* 0x040fe20000400000 */
[C---:B------:R-:W-:Y:S01]  /*9220*/  FMUL R29, R46.reuse, R33 ;  /* 0x000000212e1d7220 */ /* 0x040fe20000400000 */
[----:B------:R-:W-:Y:S02]  /*9230*/  HADD2.F32 R54, -RZ, R80.H1_H1 ;  /* 0x30000050ff367230 */ /* 0x000fe40000004100 */
[C---:B------:R-:W-:Y:S01]  /*9240*/  FMUL R6, R46.reuse, R6 ;  /* 0x000000062e067220 */ /* 0x040fe20000400000 */
[----:B------:R-:W-:Y:S02]  /*9250*/  HADD2.F32 R80, -RZ, R79.H1_H1 ;  /* 0x3000004fff507230 */ /* 0x000fe40000004100 */
[C---:B------:R-:W-:Y:S01]  /*9260*/  FMUL R7, R46.reuse, R7 ;  /* 0x000000072e077220 */ /* 0x040fe20000400000 */
[--C-:B------:R-:W-:Y:S02]  /*9270*/  HADD2.F32 R55, -RZ, R81.reuse.H0_H0 ;  /* 0x20000051ff377230 */ /* 0x100fe40000004100 */
[C---:B------:R-:W-:Y:S01]  /*9280*/  FFMA R6, R49.reuse, R51, R6 ;  /* 0x0000003331067223 */ /* 0x040fe20000000006 */
[----:B------:R-:W-:Y:S02]  /*9290*/  HADD2.F32 R58, -RZ, R81.H1_H1 ;  /* 0x30000051ff3a7230 */ /* 0x000fe40000004100 */
[C---:B------:R-:W-:Y:S01]  /*92a0*/  FFMA R7, R49.reuse, R54, R7 ;  /* 0x0000003631077223 */ /* 0x040fe20000000007 */
[C---:B------:R-:W-:Y:S01]  /*92b0*/  FFMA R8, R49.reuse, R53, R8 ;  /* 0x0000003531087223 */ /* 0x040fe20000000008 */
[----:B------:R-:W-:Y:S01]  /*92c0*/  FFMA R9, R49, R56, R9 ;  /* 0x0000003831097223 */ /* 0x000fe20000000009 */
[C---:B------:R-:W-:Y:S01]  /*92d0*/  FMUL R10, R46.reuse, R10 ;  /* 0x0000000a2e0a7220 */ /* 0x040fe20000400000 */
[C---:B------:R-:W-:Y:S01]  /*92e0*/  FMUL R11, R46.reuse, R11 ;  /* 0x0000000b2e0b7220 */ /* 0x040fe20000400000 */
[--C-:B------:R-:W-:Y:S01]  /*92f0*/  HADD2.F32 R59, -RZ, R82.reuse.H0_H0 ;  /* 0x20000052ff3b7230 */ /* 0x100fe20000004100 */
[----:B-1----:R-:W-:Y:S01]  /*9300*/  F2FP.SATFINITE.E4M3.F32.PACK_AB_MERGE_C R116, R7, R6, RZ ;  /* 0x000000060774723e */ /* 0x002fe200048070ff */
[C---:B------:R-:W-:Y:S01]  /*9310*/  FFMA R10, R49.reuse, R55, R10 ;  /* 0x00000037310a7223 */ /* 0x040fe2000000000a */
[C---:B------:R-:W-:Y:S01]  /*9320*/  FFMA R11, R49.reuse, R58, R11 ;  /* 0x0000003a310b7223 */ /* 0x040fe2000000000b */
[C---:B------:R-:W-:Y:S01]  /*9330*/  FFMA R12, R49.reuse, R57, R12 ;  /* 0x00000039310c7223 */ /* 0x040fe2000000000c */
[----:B------:R-:W-:Y:S01]  /*9340*/  F2FP.F16.E4M3.UNPACK_B R86, R86.H1 ;  /* 0x00000056ff56723e */ /* 0x000fe200030006ff */
[----:B------:R-:W-:Y:S01]  /*9350*/  FFMA R13, R49, R60, R13 ;  /* 0x0000003c310d7223 */ /* 0x000fe2000000000d */
[----:B------:R-:W-:Y:S01]  /*9360*/  F2FP.SATFINITE.E4M3.F32.PACK_AB_MERGE_C R116, R5, R4, R116 ;  /* 0x000000040574723e */ /* 0x000fe20004807074 */
[----:B------:R-:W-:Y:S01]  /*9370*/  HADD2.F32 R62, -RZ, R82.H1_H1 ;  /* 0x30000052ff3e7230 */ /* 0x000fe20000004100 */
[----:B------:R-:W-:Y:S01]  /*9380*/  F2FP.SATFINITE.E4M3.F32.PACK_AB_MERGE_C R117, R11, R10, RZ ;  /* 0x0000000a0b75723e */ /* 0x000fe200048070ff */
[C---:B------:R-:W-:Y:S01]  /*9390*/  FMUL R14, R46.reuse, R14 ;  /* 0x0000000e2e0e7220 */ /* 0x040fe20000400000 */
[C---:B------:R-:W-:Y:S01]  /*93a0*/  FMUL R15, R46.reuse, R15 ;  /* 0x0000000f2e0f7220 */ /* 0x040fe20000400000 */
[--C-:B------:R-:W-:Y:S01]  /*93b0*/  HADD2.F32 R63, -RZ, R83.reuse.H0_H0 ;  /* 0x20000053ff3f7230 */ /* 0x100fe20000004100 */
[----:B------:R-:W-:Y:S01]  /*93c0*/  F2FP.SATFINITE.E4M3.F32.PACK_AB_MERGE_C R117, R9, R8, R117 ;  /* 0x000000080975723e */ /* 0x000fe20004807075 */
[C---:B------:R-:W-:Y:S01]  /*93d0*/  FFMA R14, R49.reuse, R59, R14 ;  /* 0x0000003b310e7223 */ /* 0x040fe2000000000e */
[C---:B------:R-:W-:Y:S01]  /*93e0*/  FFMA R15, R49.reuse, R62, R15 ;  /* 0x0000003e310f7223 */ /* 0x040fe2000000000f */
[C---:B------:R-:W-:Y:S01]  /*93f0*/  FFMA R16, R49.reuse, R61, R16 ;  /* 0x0000003d31107223 */ /* 0x040fe20000000010 */
[C---:B------:R-:W-:Y:S01]  /*9400*/  FFMA R17, R49.reuse, R64, R17 ;  /* 0x0000004031117223 */ /* 0x040fe20000000011 */
[----:B------:R-:W-:Y:S02]  /*9410*/  HADD2.F32 R66, -RZ, R83.H1_H1 ;  /* 0x30000053ff427230 */ /* 0x000fe40000004100 */
[C---:B------:R-:W-:Y:S01]  /*9420*/  FMUL R18, R46.reuse, R18 ;  /* 0x000000122e127220 */ /* 0x040fe20000400000 */
[C---:B------:R-:W-:Y:S01]  /*9430*/  FMUL R19, R46.reuse, R19 ;  /* 0x000000132e137220 */ /* 0x040fe20000400000 */
[--C-:B------:R-:W-:Y:S02]  /*9440*/  HADD2.F32 R67, -RZ, R84.reuse.H0_H0 ;  /* 0x20000054ff437230 */ /* 0x100fe40000004100 */
[C---:B------:R-:W-:Y:S01]  /*9450*/  FMUL R22, R46.reuse, R22 ;  /* 0x000000162e167220 */ /* 0x040fe20000400000 */
[C---:B------:R-:W-:Y:S01]  /*9460*/  FFMA R18, R49.reuse, R63, R18 ;  /* 0x0000003f31127223 */ /* 0x040fe20000000012 */
[----:B------:R-:W-:Y:S02]  /*9470*/  HADD2.F32 R70, -RZ, R84.H1_H1 ;  /* 0x30000054ff467230 */ /* 0x000fe40000004100 */
        /* <DEDUP_REMOVED lines=11> */
[----:B------:R-:W-:Y:S01]  /*9530*/  F2FP.F16.E4M3.UNPACK_B R87, R87.H1 ;  /* 0x00000057ff57723e */ /* 0x000fe200030006ff */
        /* <DEDUP_REMOVED lines=16> */
[----:B------:R-:W-:Y:S01]  /*9640*/  FFMA R28, R49, R77, R28 ;  /* 0x0000004d311c7223 */ /* 0x000fe2000000001c */
[----:B------:R-:W-:Y:S01]  /*9650*/  F2FP.SATFINITE.E4M3.F32.PACK_AB_MERGE_C R119, R19, R18, RZ ;  /* 0x000000121377723e */ /* 0x000fe200048070ff */
        /* <DEDUP_REMOVED lines=14> */
[----:B--2---:R-:W-:Y:S03]  /*9740*/  IADD3 R111, PT, PT, R44, 0x1, RZ ;  /* 0x000000012c6f7810 */ /* 0x004fe60007ffe0ff */
        /* <DEDUP_REMOVED lines=9> */
[----:B------:R-:W-:Y:S02]  /*97e0*/  UIADD3 UR12, UP0, UPT, UR52, 0x680, URZ ;  /* 0x00000680340c7890 */ /* 0x000fe4000ff1e0ff */
[----:B------:R-:W-:Y:S02]  /*97f0*/  UIADD3 UR9, UPT, UPT, UR41, 0x20, URZ ;  /* 0x0000002029097890 */ /* 0x000fe4000fffe0ff */
[----:B------:R-:W-:Y:S02]  /*9800*/  UIADD3 UR8, UPT, UPT, UR49, 0x3500, URZ ;  /* 0x0000350031087890 */ /* 0x000fe4000fffe0ff */
[----:B------:R-:W-:Y:S01]  /*9810*/  UIADD3.X UR13, UPT, UPT, URZ, UR53, URZ, UP0, !UPT ;  /* 0x00000035ff0d7290 */ /* 0x000fe200087fe4ff */
[----:B------:R-:W-:Y:S01]  /*9820*/  UMOV UR10, UR42 ;  /* 0x0000002a000a7c82 */ /* 0x000fe20008000000 */
[----:B------:R-:W-:Y:S01]  /*9830*/  UMOV UR11, UR36 ;  /* 0x00000024000b7c82 */ /* 0x000fe20008000000 */
[----:B------:R-:W-:Y:S02]  /*9840*/  UIADD3 UR5, UPT, UPT, UR41, 0x60, URZ ;  /* 0x0000006029057890 */ /* 0x000fe4000fffe0ff */
[----:B------:R-:W-:Y:S01]  /*9850*/  UIADD3 UR4, UPT, UPT, UR49, 0x3d00, URZ ;  /* 0x00003d0031047890 */ /* 0x000fe2000fffe0ff */
[----:B------:R-:W-:Y:S03]  /*9860*/  UMOV UR6, UR42 ;  /* 0x0000002a00067c82 */ /* 0x000fe60008000000 */
[----:B------:R2:W-:Y:S01]  /*9870*/  UTMASTG.3D [UR8], [UR12] ;  /* 0x000000080c0073b5 */ /* 0x0005e20008010000 */
[----:B------:R-:W-:Y:S04]  /*9880*/  UMOV UR7, UR36 ;  /* 0x0000002400077c82 */ /* 0x000fe80008000000 */
[----:B------:R2:W-:Y:S01]  /*9890*/  UTMASTG.3D [UR4], [UR12] ;  /* 0x000000040c0073b5 */ /* 0x0005e20008010000 */
[----:B------:R0:W-:Y:S01]  /*98a0*/  UTMACMDFLUSH ;  /* 0x00000000000079b7 */ /* 0x0001e20000000000 */
[----:B--2---:R-:W-:Y:S04]  /*98b0*/  DEPBAR.LE SB0, 0x1 ;  /* 0x000080400000791a */ /* 0x004fe80000000000 */
.L_x_170:
[----:B------:R-:W-:Y:S05]  /*98c0*/  BSYNC.RECONVERGENT B0 ;  /* 0x0000000000007941 */ /* 0x000fea0003800200 */
.L_x_169:
[----:B------:R-:W-:Y:S01]  /*98d0*/  BAR.SYNC.DEFER_BLOCKING 0x1, 0x80 ;  /* 0x0042000000007b1d */ /* 0x000fe20000010000 */
[----:B------:R-:W-:Y:S01]  /*98e0*/  ISETP.NE.AND P2, PT, R110, RZ, PT ;  /* 0x000000ff6e00720c */ /* 0x000fe20003f45270 */
[----:B------:R-:W-:Y:S01]  /*98f0*/  IMAD.IADD R20, R43, 0x1, R94 ;  /* 0x000000012b147824 */ /* 0x000fe200078e025e */
[----:B------:R-:W-:Y:S01]  /*9900*/  ISETP.NE.AND P0, PT, R112, 0x2, PT ;  /* 0x000000027000780c */ /* 0x000fe20003f05270 */
[----:B------:R-:W-:Y:S01]  /*9910*/  IMAD.IADD R21, R45, 0x1, R96 ;  /* 0x000000012d157824 */ /* 0x000fe200078e0260 */
[----:B------:R-:W-:Y:S02]  /*9920*/  ISETP.NE.AND P1, PT, R111, 0x4, PT ;  /* 0x000000046f00780c */ /* 0x000fe40003f25270 */
[----:B------:R-:W-:Y:S02]  /*9930*/  SEL R3, RZ, 0x1, P0 ;  /* 0x00000001ff037807 */ /* 0x000fe40000000000 */
[----:B------:R-:W-:Y:S02]  /*9940*/  SEL R0, RZ, 0x1, P1 ;  /* 0x00000001ff007807 */ /* 0x000fe40000800000 */
[----:B------:R-:W-:Y:S02]  /*9950*/  LOP3.LUT R106, R106, R3, RZ, 0x3c, !PT ;  /* 0x000000036a6a7212 */ /* 0x000fe400078e3cff */
[----:B------:R-:W-:Y:S02]  /*9960*/  LOP3.LUT R107, R107, R0, RZ, 0x3c, !PT ;  /* 0x000000006b6b7212 */ /* 0x000fe400078e3cff */
[----:B------:R-:W-:Y:S02]  /*9970*/  @P2 R2UR UR36, R103 ;  /* 0x00000000672422ca */ /* 0x000fe400000e0000 */
[----:B------:R-:W-:Y:S02]  /*9980*/  SEL R112, R112, RZ, P0 ;  /* 0x000000ff70707207 */ /* 0x000fe40000000000 */
[----:B------:R-:W-:Y:S01]  /*9990*/  SEL R44, R111, RZ, P1 ;  /* 0x000000ff6f2c7207 */ /* 0x000fe20000800000 */
[----:B------:R-:W-:Y:S10]  /*99a0*/  @P2 BRA `(.L_x_171) ;  /* 0xffffffd400dc2947 */ /* 0x000ff4000383ffff */
[----:B------:R-:W-:Y:S05]  /*99b0*/  EXIT ;  /* 0x000000000000794d */ /* 0x000fea0003800000 */
.L_x_25:
[----:B--2---:R2:W4:Y:S02]  /*99c0*/  SYNCS.PHASECHK.TRANS64.TRYWAIT P0, [R3+URZ+0x3e0], R2 ;  /* 0x0003e002030075a7 */ /* 0x00452400080011ff */
[----:B----4-:R-:W-:Y:S05]  /*99d0*/  @!P0 NANOSLEEP.SYNCS 0x989680 ;  /* 0x009896800000895d */ /* 0x010fea0003900000 */
[----:B------:R-:W4:Y:S02]  /*99e0*/  @!P0 SYNCS.PHASECHK.TRANS64 P0, [R3+URZ+0x3e0], R2 ;  /* 0x0003e002030085a7 */ /* 0x000f2400080010ff */
[----:B----4-:R-:W-:Y:S05]  /*99f0*/  @!P0 BRA `(.L_x_25) ;  /* 0xfffffffc00f08947 */ /* 0x010fea000383ffff */
[----:B------:R-:W-:Y:S05]  /*9a00*/  BRA `(.L_x_172) ;  /* 0xffffff8000fc7947 */ /* 0x000fea000383ffff */
.L_x_28:
[----:B-1----:R-:W-:-:S07]  /*9a10*/  MOV R2, UR33 ;  /* 0x0000002100027c02 */ /* 0x002fce0008000f00 */
.L_x_173:
[----:B-1----:R1:W2:Y:S02]  /*9a20*/  SYNCS.PHASECHK.TRANS64.TRYWAIT P0, [R2+URZ+0x1a0], R5 ;  /* 0x0001a005020075a7 */ /* 0x0022a400080011ff */
[----:B--2---:R-:W-:Y:S05]  /*9a30*/  @!P0 NANOSLEEP.SYNCS 0x989680 ;  /* 0x009896800000895d */ /* 0x004fea0003900000 */
[----:B------:R-:W2:Y:S02]  /*9a40*/  @!P0 SYNCS.PHASECHK.TRANS64 P0, [R2+URZ+0x1a0], R5 ;  /* 0x0001a005020085a7 */ /* 0x000ea400080010ff */
[----:B--2---:R-:W-:Y:S05]  /*9a50*/  @!P0 BRA `(.L_x_173) ;  /* 0xfffffffc00f08947 */ /* 0x004fea000383ffff */
[----:B------:R-:W-:Y:S05]  /*9a60*/  BRA `(.L_x_27) ;  /* 0xffffff8400607947 */ /* 0x000fea000383ffff */
.L_x_35:
[----:B-1----:R-:W-:-:S07]  /*9a70*/  MOV R2, UR17 ;  /* 0x0000001100027c02 */ /* 0x002fce0008000f00 */
.L_x_174:
[----:B-1----:R1:W2:Y:S02]  /*9a80*/  SYNCS.PHASECHK.TRANS64.TRYWAIT P0, [R2+URZ+0x1a0], R5 ;  /* 0x0001a005020075a7 */ /* 0x0022a400080011ff */
[----:B--2---:R-:W-:Y:S05]  /*9a90*/  @!P0 NANOSLEEP.SYNCS 0x989680 ;  /* 0x009896800000895d */ /* 0x004fea0003900000 */
[----:B------:R-:W2:Y:S02]  /*9aa0*/  @!P0 SYNCS.PHASECHK.TRANS64 P0, [R2+URZ+0x1a0], R5 ;  /* 0x0001a005020085a7 */ /* 0x000ea400080010ff */
[----:B--2---:R-:W-:Y:S05]  /*9ab0*/  @!P0 BRA `(.L_x_174) ;  /* 0xfffffffc00f08947 */ /* 0x004fea000383ffff */
[----:B------:R-:W-:Y:S05]  /*9ac0*/  BRA `(.L_x_34) ;  /* 0xffffff8800187947 */ /* 0x000fea000383ffff */
.L_x_40:
[----:B-1----:R1:W2:Y:S02]  /*9ad0*/  SYNCS.PHASECHK.TRANS64.TRYWAIT P0, [R2+URZ+0x370], R3 ;  /* 0x00037003020075a7 */ /* 0x0022a400080011ff */
[----:B--2---:R-:W-:Y:S05]  /*9ae0*/  @!P0 NANOSLEEP.SYNCS 0x989680 ;  /* 0x009896800000895d */ /* 0x004fea0003900000 */
[----:B------:R-:W2:Y:S02]  /*9af0*/  @!P0 SYNCS.PHASECHK.TRANS64 P0, [R2+URZ+0x370], R3 ;  /* 0x00037003020085a7 */ /* 0x000ea400080010ff */
[----:B--2---:R-:W-:Y:S05]  /*9b00*/  @!P0 BRA `(.L_x_40) ;  /* 0xfffffffc00f08947 */ /* 0x004fea000383ffff */
[----:B------:R-:W-:Y:S05]  /*9b10*/  BRA `(.L_x_175) ;  /* 0xffffff8800b87947 */ /* 0x000fea000383ffff */
.L_x_44:
[----:B---3--:R-:W-:-:S07]  /*9b20*/  MOV R0, UR4 ;  /* 0x0000000400007c02 */ /* 0x008fce0008000f00 */
.L_x_176:
[----:B-1----:R1:W2:Y:S02]  /*9b30*/  SYNCS.PHASECHK.TRANS64.TRYWAIT P0, [R0+URZ], R3 ;  /* 0x00000003000075a7 */ /* 0x0022a400080011ff */
[----:B--2---:R-:W-:Y:S05]  /*9b40*/  @!P0 NANOSLEEP.SYNCS 0x989680 ;  /* 0x009896800000895d */ /* 0x004fea0003900000 */
[----:B------:R-:W2:Y:S02]  /*9b50*/  @!P0 SYNCS.PHASECHK.TRANS64 P0, [R0+URZ], R3 ;  /* 0x00000003000085a7 */ /* 0x000ea400080010ff */
[----:B--2---:R-:W-:Y:S05]  /*9b60*/  @!P0 BRA `(.L_x_176) ;  /* 0xfffffffc00f08947 */ /* 0x004fea000383ffff */
[----:B------:R-:W-:Y:S05]  /*9b70*/  BRA `(.L_x_177) ;  /* 0xffffff9000287947 */ /* 0x000fea000383ffff */
.L_x_45:
[----:B---3--:R-:W-:-:S07]  /*9b80*/  MOV R0, UR4 ;  /* 0x0000000400007c02 */ /* 0x008fce0008000f00 */
.L_x_178:
[----:B-1----:R1:W2:Y:S02]  /*9b90*/  SYNCS.PHASECHK.TRANS64.TRYWAIT P0, [R0+URZ], R3 ;  /* 0x00000003000075a7 */ /* 0x0022a400080011ff */
[----:B--2---:R-:W-:Y:S05]  /*9ba0*/  @!P0 NANOSLEEP.SYNCS 0x989680 ;  /* 0x009896800000895d */ /* 0x004fea0003900000 */
[----:B------:R-:W2:Y:S02]  /*9bb0*/  @!P0 SYNCS.PHASECHK.TRANS64 P0, [R0+URZ], R3 ;  /* 0x00000003000085a7 */ /* 0x000ea400080010ff */
[----:B--2---:R-:W-:Y:S05]  /*9bc0*/  @!P0 BRA `(.L_x_178) ;  /* 0xfffffffc00f08947 */ /* 0x004fea000383ffff */
[----:B------:R-:W-:Y:S05]  /*9bd0*/  BRA `(.L_x_179) ;  /* 0xffffff9000347947 */ /* 0x000fea000383ffff */
.L_x_46:
[----:B---3--:R-:W-:-:S07]  /*9be0*/  MOV R0, UR4 ;  /* 0x0000000400007c02 */ /* 0x008fce0008000f00 */
.L_x_180:
[----:B-1----:R1:W2:Y:S02]  /*9bf0*/  SYNCS.PHASECHK.TRANS64.TRYWAIT P0, [R0+URZ], R3 ;  /* 0x00000003000075a7 */ /* 0x0022a400080011ff */
[----:B--2---:R-:W-:Y:S05]  /*9c00*/  @!P0 NANOSLEEP.SYNCS 0x989680 ;  /* 0x009896800000895d */ /* 0x004fea0003900000 */
[----:B------:R-:W2:Y:S02]  /*9c10*/  @!P0 SYNCS.PHASECHK.TRANS64 P0, [R0+URZ], R3 ;  /* 0x00000003000085a7 */ /* 0x000ea400080010ff */
[----:B--2---:R-:W-:Y:S05]  /*9c20*/  @!P0 BRA `(.L_x_180) ;  /* 0xfffffffc00f08947 */ /* 0x004fea000383ffff */
[----:B------:R-:W-:Y:S05]  /*9c30*/  BRA `(.L_x_181) ;  /* 0xffffff9000407947 */ /* 0x000fea000383ffff */
.L_x_47:
[----:B---3--:R-:W-:-:S07]  /*9c40*/  MOV R0, UR4 ;  /* 0x0000000400007c02 */ /* 0x008fce0008000f00 */
.L_x_182:
[----:B-1----:R1:W2:Y:S02]  /*9c50*/  SYNCS.PHASECHK.TRANS64.TRYWAIT P0, [R0+URZ], R3 ;  /* 0x00000003000075a7 */ /* 0x0022a400080011ff */
[----:B--2---:R-:W-:Y:S05]  /*9c60*/  @!P0 NANOSLEEP.SYNCS 0x989680 ;  /* 0x009896800000895d */ /* 0x004fea0003900000 */
[----:B------:R-:W2:Y:S02]  /*9c70*/  @!P0 SYNCS.PHASECHK.TRANS64 P0, [R0+URZ], R3 ;  /* 0x00000003000085a7 */ /* 0x000ea400080010ff */
[----:B--2---:R-:W-:Y:S05]  /*9c80*/  @!P0 BRA `(.L_x_182) ;  /* 0xfffffffc00f08947 */ /* 0x004fea000383ffff */
[----:B------:R-:W-:Y:S05]  /*9c90*/  BRA `(.L_x_183) ;  /* 0xffffff90004c7947 */ /* 0x000fea000383ffff */
.L_x_48:
[----:B---3--:R-:W-:-:S07]  /*9ca0*/  MOV R0, UR4 ;  /* 0x0000000400007c02 */ /* 0x008fce0008000f00 */
.L_x_184:
[----:B-1----:R1:W2:Y:S02]  /*9cb0*/  SYNCS.PHASECHK.TRANS64.TRYWAIT P0, [R0+URZ], R3 ;  /* 0x00000003000075a7 */ /* 0x0022a400080011ff */
[----:B--2---:R-:W-:Y:S05]  /*9cc0*/  @!P0 NANOSLEEP.SYNCS 0x989680 ;  /* 0x009896800000895d */ /* 0x004fea0003900000 */
[----:B------:R-:W2:Y:S02]  /*9cd0*/  @!P0 SYNCS.PHASECHK.TRANS64 P0, [R0+URZ], R3 ;  /* 0x00000003000085a7 */ /* 0x000ea400080010ff */
[----:B--2---:R-:W-:Y:S05]  /*9ce0*/  @!P0 BRA `(.L_x_184) ;  /* 0xfffffffc00f08947 */ /* 0x004fea000383ffff */
[----:B------:R-:W-:Y:S05]  /*9cf0*/  BRA `(.L_x_185) ;  /* 0xffffff9000587947 */ /* 0x000fea000383ffff */
.L_x_49:
[----:B---3--:R-:W-:-:S07]  /*9d00*/  MOV R0, UR4 ;  /* 0x0000000400007c02 */ /* 0x008fce0008000f00 */
.L_x_186:
[----:B-1----:R1:W2:Y:S02]  /*9d10*/  SYNCS.PHASECHK.TRANS64.TRYWAIT P0, [R0+URZ], R3 ;  /* 0x00000003000075a7 */ /* 0x0022a400080011ff */
[----:B--2---:R-:W-:Y:S05]  /*9d20*/  @!P0 NANOSLEEP.SYNCS 0x989680 ;  /* 0x009896800000895d */ /* 0x004fea0003900000 */
[----:B------:R-:W2:Y:S02]  /*9d30*/  @!P0 SYNCS.PHASECHK.TRANS64 P0, [R0+URZ], R3 ;  /* 0x00000003000085a7 */ /* 0x000ea400080010ff */
[----:B--2---:R-:W-:Y:S05]  /*9d40*/  @!P0 BRA `(.L_x_186) ;  /* 0xfffffffc00f08947 */ /* 0x004fea000383ffff */
[----:B------:R-:W-:Y:S05]  /*9d50*/  BRA `(.L_x_187) ;  /* 0xffffff9000647947 */ /* 0x000fea000383ffff */
.L_x_50:
[----:B---3--:R-:W-:-:S07]  /*9d60*/  MOV R0, UR4 ;  /* 0x0000000400007c02 */ /* 0x008fce0008000f00 */
.L_x_188:
[----:B-1----:R1:W2:Y:S02]  /*9d70*/  SYNCS.PHASECHK.TRANS64.TRYWAIT P0, [R0+URZ], R3 ;  /* 0x00000003000075a7 */ /* 0x0022a400080011ff */
[----:B--2---:R-:W-:Y:S05]  /*9d80*/  @!P0 NANOSLEEP.SYNCS 0x989680 ;  /* 0x009896800000895d */ /* 0x004fea0003900000 */
[----:B------:R-:W2:Y:S02]  /*9d90*/  @!P0 SYNCS.PHASECHK.TRANS64 P0, [R0+URZ], R3 ;  /* 0x00000003000085a7 */ /* 0x000ea400080010ff */
[----:B--2---:R-:W-:Y:S05]  /*9da0*/  @!P0 BRA `(.L_x_188) ;  /* 0xfffffffc00f08947 */ /* 0x004fea000383ffff */
[----:B------:R-:W-:Y:S05]  /*9db0*/  BRA `(.L_x_189) ;  /* 0xffffff9000707947 */ /* 0x000fea000383ffff */
.L_x_51:
[----:B---3--:R-:W-:-:S07]  /*9dc0*/  MOV R0, UR4 ;  /* 0x0000000400007c02 */ /* 0x008fce0008000f00 */
.L_x_190:
[----:B-1----:R1:W2:Y:S02]  /*9dd0*/  SYNCS.PHASECHK.TRANS64.TRYWAIT P0, [R0+URZ], R3 ;  /* 0x00000003000075a7 */ /* 0x0022a400080011ff */
[----:B--2---:R-:W-:Y:S05]  /*9de0*/  @!P0 NANOSLEEP.SYNCS 0x989680 ;  /* 0x009896800000895d */ /* 0x004fea0003900000 */
[----:B------:R-:W2:Y:S02]  /*9df0*/  @!P0 SYNCS.PHASECHK.TRANS64 P0, [R0+URZ], R3 ;  /* 0x00000003000085a7 */ /* 0x000ea400080010ff */
[----:B--2---:R-:W-:Y:S05]  /*9e00*/  @!P0 BRA `(.L_x_190) ;  /* 0xfffffffc00f08947 */ /* 0x004fea000383ffff */
[----:B------:R-:W-:Y:S05]  /*9e10*/  BRA `(.L_x_191) ;  /* 0xffffff90007c7947 */ /* 0x000fea000383ffff */
.L_x_52:
[----:B---3--:R-:W-:-:S07]  /*9e20*/  MOV R0, UR4 ;  /* 0x0000000400007c02 */ /* 0x008fce0008000f00 */
.L_x_192:
[----:B-1----:R1:W2:Y:S02]  /*9e30*/  SYNCS.PHASECHK.TRANS64.TRYWAIT P0, [R0+URZ], R3 ;  /* 0x00000003000075a7 */ /* 0x0022a400080011ff */
[----:B--2---:R-:W-:Y:S05]  /*9e40*/  @!P0 NANOSLEEP.SYNCS 0x989680 ;  /* 0x009896800000895d */ /* 0x004fea0003900000 */
[----:B------:R-:W2:Y:S02]  /*9e50*/  @!P0 SYNCS.PHASECHK.TRANS64 P0, [R0+URZ], R3 ;  /* 0x00000003000085a7 */ /* 0x000ea400080010ff */
[----:B--2---:R-:W-:Y:S05]  /*9e60*/  @!P0 BRA `(.L_x_192) ;  /* 0xfffffffc00f08947 */ /* 0x004fea000383ffff */
[----:B------:R-:W-:Y:S05]  /*9e70*/  BRA `(.L_x_193) ;  /* 0xffffff9000887947 */ /* 0x000fea000383ffff */
.L_x_53:
[----:B---3--:R-:W-:-:S07]  /*9e80*/  MOV R0, UR4 ;  /* 0x0000000400007c02 */ /* 0x008fce0008000f00 */
.L_x_194:
[----:B-1----:R1:W2:Y:S02]  /*9e90*/  SYNCS.PHASECHK.TRANS64.TRYWAIT P0, [R0+URZ], R3 ;  /* 0x00000003000075a7 */ /* 0x0022a400080011ff */
[----:B--2---:R-:W-:Y:S05]  /*9ea0*/  @!P0 NANOSLEEP.SYNCS 0x989680 ;  /* 0x009896800000895d */ /* 0x004fea0003900000 */
[----:B------:R-:W2:Y:S02]  /*9eb0*/  @!P0 SYNCS.PHASECHK.TRANS64 P0, [R0+URZ], R3 ;  /* 0x00000003000085a7 */ /* 0x000ea400080010ff */
[----:B--2---:R-:W-:Y:S05]  /*9ec0*/  @!P0 BRA `(.L_x_194) ;  /* 0xfffffffc00f08947 */ /* 0x004fea000383ffff */
[----:B------:R-:W-:Y:S05]  /*9ed0*/  BRA `(.L_x_195) ;  /* 0xffffff9000947947 */ /* 0x000fea000383ffff */
.L_x_54:
[----:B---3--:R-:W-:-:S07]  /*9ee0*/  MOV R0, UR4 ;  /* 0x0000000400007c02 */ /* 0x008fce0008000f00 */
.L_x_196:
[----:B-1----:R1:W2:Y:S02]  /*9ef0*/  SYNCS.PHASECHK.TRANS64.TRYWAIT P0, [R0+URZ], R3 ;  /* 0x00000003000075a7 */ /* 0x0022a400080011ff */
[----:B--2---:R-:W-:Y:S05]  /*9f00*/  @!P0 NANOSLEEP.SYNCS 0x989680 ;  /* 0x009896800000895d */ /* 0x004fea0003900000 */
[----:B------:R-:W2:Y:S02]  /*9f10*/  @!P0 SYNCS.PHASECHK.TRANS64 P0, [R0+URZ], R3 ;  /* 0x00000003000085a7 */ /* 0x000ea400080010ff */
[----:B--2---:R-:W-:Y:S05]  /*9f20*/  @!P0 BRA `(.L_x_196) ;  /* 0xfffffffc00f08947 */ /* 0x004fea000383ffff */
[----:B------:R-:W-:Y:S05]  /*9f30*/  BRA `(.L_x_197) ;  /* 0xffffff9000a07947 */ /* 0x000fea000383ffff */
.L_x_55:
[----:B---3--:R-:W-:-:S07]  /*9f40*/  MOV R0, UR4 ;  /* 0x0000000400007c02 */ /* 0x008fce0008000f00 */
.L_x_198:
[----:B-1----:R1:W2:Y:S02]  /*9f50*/  SYNCS.PHASECHK.TRANS64.TRYWAIT P0, [R0+URZ], R3 ;  /* 0x00000003000075a7 */ /* 0x0022a400080011ff */
[----:B--2---:R-:W-:Y:S05]  /*9f60*/  @!P0 NANOSLEEP.SYNCS 0x989680 ;  /* 0x009896800000895d */ /* 0x004fea0003900000 */
[----:B------:R-:W2:Y:S02]  /*9f70*/  @!P0 SYNCS.PHASECHK.TRANS64 P0, [R0+URZ], R3 ;  /* 0x00000003000085a7 */ /* 0x000ea400080010ff */
[----:B--2---:R-:W-:Y:S05]  /*9f80*/  @!P0 BRA `(.L_x_198) ;  /* 0xfffffffc00f08947 */ /* 0x004fea000383ffff */
[----:B------:R-:W-:Y:S05]  /*9f90*/  BRA `(.L_x_199) ;  /* 0xffffff9000ac7947 */ /* 0x000fea000383ffff */
.L_x_56:
[----:B---3--:R-:W-:-:S07]  /*9fa0*/  MOV R0, UR4 ;  /* 0x0000000400007c02 */ /* 0x008fce0008000f00 */
.L_x_200:
[----:B-1----:R1:W2:Y:S02]  /*9fb0*/  SYNCS.PHASECHK.TRANS64.TRYWAIT P0, [R0+URZ], R3 ;  /* 0x00000003000075a7 */ /* 0x0022a400080011ff */
[----:B--2---:R-:W-:Y:S05]  /*9fc0*/  @!P0 NANOSLEEP.SYNCS 0x989680 ;  /* 0x009896800000895d */ /* 0x004fea0003900000 */
[----:B------:R-:W2:Y:S02]  /*9fd0*/  @!P0 SYNCS.PHASECHK.TRANS64 P0, [R0+URZ], R3 ;  /* 0x00000003000085a7 */ /* 0x000ea400080010ff */
[----:B--2---:R-:W-:Y:S05]  /*9fe0*/  @!P0 BRA `(.L_x_200) ;  /* 0xfffffffc00f08947 */ /* 0x004fea000383ffff */
[----:B------:R-:W-:Y:S05]  /*9ff0*/  BRA `(.L_x_201) ;  /* 0xffffff9000b87947 */ /* 0x000fea000383ffff */
.L_x_57:
[----:B---3--:R-:W-:-:S07]  /*a000*/  MOV R0, UR4 ;  /* 0x0000000400007c02 */ /* 0x008fce0008000f00 */
.L_x_202:
[----:B-1----:R1:W2:Y:S02]  /*a010*/  SYNCS.PHASECHK.TRANS64.TRYWAIT P0, [R0+URZ], R3 ;  /* 0x00000003000075a7 */ /* 0x0022a400080011ff */
[----:B--2---:R-:W-:Y:S05]  /*a020*/  @!P0 NANOSLEEP.SYNCS 0x989680 ;  /* 0x009896800000895d */ /* 0x004fea0003900000 */
[----:B------:R-:W2:Y:S02]  /*a030*/  @!P0 SYNCS.PHASECHK.TRANS64 P0, [R0+URZ], R3 ;  /* 0x00000003000085a7 */ /* 0x000ea400080010ff */
[----:B--2---:R-:W-:Y:S05]  /*a040*/  @!P0 BRA `(.L_x_202) ;  /* 0xfffffffc00f08947 */ /* 0x004fea000383ffff */
[----:B------:R-:W-:Y:S05]  /*a050*/  BRA `(.L_x_203) ;  /* 0xffffff9000c47947 */ /* 0x000fea000383ffff */
.L_x_58:
[----:B---3--:R-:W-:-:S07]  /*a060*/  MOV R0, UR4 ;  /* 0x0000000400007c02 */ /* 0x008fce0008000f00 */
.L_x_204:
[----:B-1----:R1:W2:Y:S02]  /*a070*/  SYNCS.PHASECHK.TRANS64.TRYWAIT P0, [R0+URZ], R3 ;  /* 0x00000003000075a7 */ /* 0x0022a400080011ff */
[----:B--2---:R-:W-:Y:S05]  /*a080*/  @!P0 NANOSLEEP.SYNCS 0x989680 ;  /* 0x009896800000895d */ /* 0x004fea0003900000 */
[----:B------:R-:W2:Y:S02]  /*a090*/  @!P0 SYNCS.PHASECHK.TRANS64 P0, [R0+URZ], R3 ;  /* 0x00000003000085a7 */ /* 0x000ea400080010ff */
[----:B--2---:R-:W-:Y:S05]  /*a0a0*/  @!P0 BRA `(.L_x_204) ;  /* 0xfffffffc00f08947 */ /* 0x004fea000383ffff */
[----:B------:R-:W-:Y:S05]  /*a0b0*/  BRA `(.L_x_205) ;  /* 0xffffff9000d07947 */ /* 0x000fea000383ffff */
.L_x_59:
[----:B---3--:R-:W-:-:S07]  /*a0c0*/  MOV R0, UR4 ;  /* 0x0000000400007c02 */ /* 0x008fce0008000f00 */
.L_x_206:
[----:B-1----:R1:W2:Y:S02]  /*a0d0*/  SYNCS.PHASECHK.TRANS64.TRYWAIT P0, [R0+URZ], R3 ;  /* 0x00000003000075a7 */ /* 0x0022a400080011ff */
[----:B--2---:R-:W-:Y:S05]  /*a0e0*/  @!P0 NANOSLEEP.SYNCS 0x989680 ;  /* 0x009896800000895d */ /* 0x004fea0003900000 */
[----:B------:R-:W2:Y:S02]  /*a0f0*/  @!P0 SYNCS.PHASECHK.TRANS64 P0, [R0+URZ], R3 ;  /* 0x00000003000085a7 */ /* 0x000ea400080010ff */
[----:B--2---:R-:W-:Y:S05]  /*a100*/  @!P0 BRA `(.L_x_206) ;  /* 0xfffffffc00f08947 */ /* 0x004fea000383ffff */
[----:B------:R-:W-:Y:S05]  /*a110*/  BRA `(.L_x_207) ;  /* 0xffffff9000dc7947 */ /* 0x000fea000383ffff */
.L_x_60:
[----:B---3--:R-:W-:-:S07]  /*a120*/  MOV R0, UR4 ;  /* 0x0000000400007c02 */ /* 0x008fce0008000f00 */
.L_x_208:
[----:B-1----:R1:W2:Y:S02]  /*a130*/  SYNCS.PHASECHK.TRANS64.TRYWAIT P0, [R0+URZ], R3 ;  /* 0x00000003000075a7 */ /* 0x0022a400080011ff */
[----:B--2---:R-:W-:Y:S05]  /*a140*/  @!P0 NANOSLEEP.SYNCS 0x989680 ;  /* 0x009896800000895d */ /* 0x004fea0003900000 */
[----:B------:R-:W2:Y:S02]  /*a150*/  @!P0 SYNCS.PHASECHK.TRANS64 P0, [R0+URZ], R3 ;  /* 0x00000003000085a7 */ /* 0x000ea400080010ff */
[----:B--2---:R-:W-:Y:S05]  /*a160*/  @!P0 BRA `(.L_x_208) ;  /* 0xfffffffc00f08947 */ /* 0x004fea000383ffff */
[----:B------:R-:W-:Y:S05]  /*a170*/  BRA `(.L_x_209) ;  /* 0xffffff9000e87947 */ /* 0x000fea000383ffff */
.L_x_61:
[----:B---3--:R-:W-:-:S07]  /*a180*/  MOV R0, UR4 ;  /* 0x0000000400007c02 */ /* 0x008fce0008000f00 */
.L_x_210:
[----:B-1----:R1:W2:Y:S02]  /*a190*/  SYNCS.PHASECHK.TRANS64.TRYWAIT P0, [R0+URZ], R3 ;  /* 0x00000003000075a7 */ /* 0x0022a400080011ff */
[----:B--2---:R-:W-:Y:S05]  /*a1a0*/  @!P0 NANOSLEEP.SYNCS 0x989680 ;  /* 0x009896800000895d */ /* 0x004fea0003900000 */
[----:B------:R-:W2:Y:S02]  /*a1b0*/  @!P0 SYNCS.PHASECHK.TRANS64 P0, [R0+URZ], R3 ;  /* 0x00000003000085a7 */ /* 0x000ea400080010ff */
[----:B--2---:R-:W-:Y:S05]  /*a1c0*/  @!P0 BRA `(.L_x_210) ;  /* 0xfffffffc00f08947 */ /* 0x004fea000383ffff */
[----:B------:R-:W-:Y:S05]  /*a1d0*/  BRA `(.L_x_211) ;  /* 0xffffff9000f47947 */ /* 0x000fea000383ffff */
.L_x_62:
[----:B---3--:R-:W-:-:S07]  /*a1e0*/  MOV R0, UR4 ;  /* 0x0000000400007c02 */ /* 0x008fce0008000f00 */
.L_x_212:
[----:B-1----:R1:W2:Y:S02]  /*a1f0*/  SYNCS.PHASECHK.TRANS64.TRYWAIT P0, [R0+URZ], R3 ;  /* 0x00000003000075a7 */ /* 0x0022a400080011ff */
[----:B--2---:R-:W-:Y:S05]  /*a200*/  @!P0 NANOSLEEP.SYNCS 0x989680 ;  /* 0x009896800000895d */ /* 0x004fea0003900000 */
[----:B------:R-:W2:Y:S02]  /*a210*/  @!P0 SYNCS.PHASECHK.TRANS64 P0, [R0+URZ], R3 ;  /* 0x00000003000085a7 */ /* 0x000ea400080010ff */
[----:B--2---:R-:W-:Y:S05]  /*a220*/  @!P0 BRA `(.L_x_212) ;  /* 0xfffffffc00f08947 */ /* 0x004fea000383ffff */
[----:B------:R-:W-:Y:S05]  /*a230*/  BRA `(.L_x_213) ;  /* 0xffffff9400007947 */ /* 0x000fea000383ffff */
.L_x_63:
[----:B---3--:R-:W-:-:S07]  /*a240*/  MOV R0, UR4 ;  /* 0x0000000400007c02 */ /* 0x008fce0008000f00 */
.L_x_214:
[----:B-1----:R1:W2:Y:S02]  /*a250*/  SYNCS.PHASECHK.TRANS64.TRYWAIT P0, [R0+URZ], R3 ;  /* 0x00000003000075a7 */ /* 0x0022a400080011ff */
[----:B--2---:R-:W-:Y:S05]  /*a260*/  @!P0 NANOSLEEP.SYNCS 0x989680 ;  /* 0x009896800000895d */ /* 0x004fea0003900000 */
[----:B------:R-:W2:Y:S02]  /*a270*/  @!P0 SYNCS.PHASECHK.TRANS64 P0, [R0+URZ], R3 ;  /* 0x00000003000085a7 */ /* 0x000ea400080010ff */
[----:B--2---:R-:W-:Y:S05]  /*a280*/  @!P0 BRA `(.L_x_214) ;  /* 0xfffffffc00f08947 */ /* 0x004fea000383ffff */
[----:B------:R-:W-:Y:S05]  /*a290*/  BRA `(.L_x_215) ;  /* 0xffffff94000c7947 */ /* 0x000fea000383ffff */
.L_x_64:
[----:B---3--:R-:W-:-:S07]  /*a2a0*/  MOV R0, UR4 ;  /* 0x0000000400007c02 */ /* 0x008fce0008000f00 */
.L_x_216:
[----:B-1----:R1:W2:Y:S02]  /*a2b0*/  SYNCS.PHASECHK.TRANS64.TRYWAIT P0, [R0+URZ], R3 ;  /* 0x00000003000075a7 */ /* 0x0022a400080011ff */
[----:B--2---:R-:W-:Y:S05]  /*a2c0*/  @!P0 NANOSLEEP.SYNCS 0x989680 ;  /* 0x009896800000895d */ /* 0x004fea0003900000 */
[----:B------:R-:W2:Y:S02]  /*a2d0*/  @!P0 SYNCS.PHASECHK.TRANS64 P0, [R0+URZ], R3 ;  /* 0x00000003000085a7 */ /* 0x000ea400080010ff */
[----:B--2---:R-:W-:Y:S05]  /*a2e0*/  @!P0 BRA `(.L_x_216) ;  /* 0xfffffffc00f08947 */ /* 0x004fea000383ffff */
[----:B------:R-:W-:Y:S05]  /*a2f0*/  BRA `(.L_x_217) ;  /* 0xffffff9400187947 */ /* 0x000fea000383ffff */
.L_x_65:
[----:B---3--:R-:W-:-:S07]  /*a300*/  MOV R0, UR4 ;  /* 0x0000000400007c02 */ /* 0x008fce0008000f00 */
.L_x_218:
[----:B-1----:R1:W2:Y:S02]  /*a310*/  SYNCS.PHASECHK.TRANS64.TRYWAIT P0, [R0+URZ], R3 ;  /* 0x00000003000075a7 */ /* 0x0022a400080011ff */
[----:B--2---:R-:W-:Y:S05]  /*a320*/  @!P0 NANOSLEEP.SYNCS 0x989680 ;  /* 0x009896800000895d */ /* 0x004fea0003900000 */
[----:B------:R-:W2:Y:S02]  /*a330*/  @!P0 SYNCS.PHASECHK.TRANS64 P0, [R0+URZ], R3 ;  /* 0x00000003000085a7 */ /* 0x000ea400080010ff */
[----:B--2---:R-:W-:Y:S05]  /*a340*/  @!P0 BRA `(.L_x_218) ;  /* 0xfffffffc00f08947 */ /* 0x004fea000383ffff */
[----:B------:R-:W-:Y:S05]  /*a350*/  BRA `(.L_x_219) ;  /* 0xffffff9400247947 */ /* 0x000fea000383ffff */
.L_x_66:
[----:B---3--:R-:W-:-:S07]  /*a360*/  MOV R0, UR4 ;  /* 0x0000000400007c02 */ /* 0x008fce0008000f00 */
.L_x_220:
[----:B-1----:R1:W2:Y:S02]  /*a370*/  SYNCS.PHASECHK.TRANS64.TRYWAIT P0, [R0+URZ], R3 ;  /* 0x00000003000075a7 */ /* 0x0022a400080011ff */
[----:B--2---:R-:W-:Y:S05]  /*a380*/  @!P0 NANOSLEEP.SYNCS 0x989680 ;  /* 0x009896800000895d */ /* 0x004fea0003900000 */
[----:B------:R-:W2:Y:S02]  /*a390*/  @!P0 SYNCS.PHASECHK.TRANS64 P0, [R0+URZ], R3 ;  /* 0x00000003000085a7 */ /* 0x000ea400080010ff */
[----:B--2---:R-:W-:Y:S05]  /*a3a0*/  @!P0 BRA `(.L_x_220) ;  /* 0xfffffffc00f08947 */ /* 0x004fea000383ffff */
[----:B------:R-:W-:Y:S05]  /*a3b0*/  BRA `(.L_x_221) ;  /* 0xffffff9400307947 */ /* 0x000fea000383ffff */
.L_x_67:
[----:B---3--:R-:W-:-:S07]  /*a3c0*/  MOV R0, UR4 ;  /* 0x0000000400007c02 */ /* 0x008fce0008000f00 */
.L_x_222:
[----:B-1----:R1:W2:Y:S02]  /*a3d0*/  SYNCS.PHASECHK.TRANS64.TRYWAIT P0, [R0+URZ], R3 ;  /* 0x00000003000075a7 */ /* 0x0022a400080011ff */
[----:B--2---:R-:W-:Y:S05]  /*a3e0*/  @!P0 NANOSLEEP.SYNCS 0x989680 ;  /* 0x009896800000895d */ /* 0x004fea0003900000 */
[----:B------:R-:W2:Y:S02]  /*a3f0*/  @!P0 SYNCS.PHASECHK.TRANS64 P0, [R0+URZ], R3 ;  /* 0x00000003000085a7 */ /* 0x000ea400080010ff */
[----:B--2---:R-:W-:Y:S05]  /*a400*/  @!P0 BRA `(.L_x_222) ;  /* 0xfffffffc00f08947 */ /* 0x004fea000383ffff */
[----:B------:R-:W-:Y:S05]  /*a410*/  BRA `(.L_x_223) ;  /* 0xffffff94003c7947 */ /* 0x000fea000383ffff */
.L_x_68:
[----:B---3--:R-:W-:-:S07]  /*a420*/  MOV R0, UR4 ;  /* 0x0000000400007c02 */ /* 0x008fce0008000f00 */
.L_x_224:
[----:B-1----:R1:W2:Y:S02]  /*a430*/  SYNCS.PHASECHK.TRANS64.TRYWAIT P0, [R0+URZ], R3 ;  /* 0x00000003000075a7 */ /* 0x0022a400080011ff */
[----:B--2---:R-:W-:Y:S05]  /*a440*/  @!P0 NANOSLEEP.SYNCS 0x989680 ;  /* 0x009896800000895d */ /* 0x004fea0003900000 */
[----:B------:R-:W2:Y:S02]  /*a450*/  @!P0 SYNCS.PHASECHK.TRANS64 P0, [R0+URZ], R3 ;  /* 0x00000003000085a7 */ /* 0x000ea400080010ff */
[----:B--2---:R-:W-:Y:S05]  /*a460*/  @!P0 BRA `(.L_x_224) ;  /* 0xfffffffc00f08947 */ /* 0x004fea000383ffff */
[----:B------:R-:W-:Y:S05]  /*a470*/  BRA `(.L_x_225) ;  /* 0xffffff9400487947 */ /* 0x000fea000383ffff */
.L_x_69:
[----:B---3--:R-:W-:-:S07]  /*a480*/  MOV R0, UR4 ;  /* 0x0000000400007c02 */ /* 0x008fce0008000f00 */
.L_x_226:
[----:B-1----:R1:W2:Y:S02]  /*a490*/  SYNCS.PHASECHK.TRANS64.TRYWAIT P0, [R0+URZ], R3 ;  /* 0x00000003000075a7 */ /* 0x0022a400080011ff */
[----:B--2---:R-:W-:Y:S05]  /*a4a0*/  @!P0 NANOSLEEP.SYNCS 0x989680 ;  /* 0x009896800000895d */ /* 0x004fea0003900000 */
[----:B------:R-:W2:Y:S02]  /*a4b0*/  @!P0 SYNCS.PHASECHK.TRANS64 P0, [R0+URZ], R3 ;  /* 0x00000003000085a7 */ /* 0x000ea400080010ff */
[----:B--2---:R-:W-:Y:S05]  /*a4c0*/  @!P0 BRA `(.L_x_226) ;  /* 0xfffffffc00f08947 */ /* 0x004fea000383ffff */
[----:B------:R-:W-:Y:S05]  /*a4d0*/  BRA `(.L_x_227) ;  /* 0xffffff9400547947 */ /* 0x000fea000383ffff */
.L_x_70:
[----:B---3--:R-:W-:-:S07]  /*a4e0*/  MOV R0, UR4 ;  /* 0x0000000400007c02 */ /* 0x008fce0008000f00 */
.L_x_228:
[----:B-1----:R1:W2:Y:S02]  /*a4f0*/  SYNCS.PHASECHK.TRANS64.TRYWAIT P0, [R0+URZ], R3 ;  /* 0x00000003000075a7 */ /* 0x0022a400080011ff */
[----:B--2---:R-:W-:Y:S05]  /*a500*/  @!P0 NANOSLEEP.SYNCS 0x989680 ;  /* 0x009896800000895d */ /* 0x004fea0003900000 */
[----:B------:R-:W2:Y:S02]  /*a510*/  @!P0 SYNCS.PHASECHK.TRANS64 P0, [R0+URZ], R3 ;  /* 0x00000003000085a7 */ /* 0x000ea400080010ff */
[----:B--2---:R-:W-:Y:S05]  /*a520*/  @!P0 BRA `(.L_x_228) ;  /* 0xfffffffc00f08947 */ /* 0x004fea000383ffff */
[----:B------:R-:W-:Y:S05]  /*a530*/  BRA `(.L_x_229) ;  /* 0xffffff9400607947 */ /* 0x000fea000383ffff */
.L_x_71:
[----:B---3--:R-:W-:-:S07]  /*a540*/  MOV R0, UR4 ;  /* 0x0000000400007c02 */ /* 0x008fce0008000f00 */
.L_x_230:
[----:B-1----:R1:W2:Y:S02]  /*a550*/  SYNCS.PHASECHK.TRANS64.TRYWAIT P0, [R0+URZ], R3 ;  /* 0x00000003000075a7 */ /* 0x0022a400080011ff */
[----:B--2---:R-:W-:Y:S05]  /*a560*/  @!P0 NANOSLEEP.SYNCS 0x989680 ;  /* 0x009896800000895d */ /* 0x004fea0003900000 */
[----:B------:R-:W2:Y:S02]  /*a570*/  @!P0 SYNCS.PHASECHK.TRANS64 P0, [R0+URZ], R3 ;  /* 0x00000003000085a7 */ /* 0x000ea400080010ff */
[----:B--2---:R-:W-:Y:S05]  /*a580*/  @!P0 BRA `(.L_x_230) ;  /* 0xfffffffc00f08947 */ /* 0x004fea000383ffff */
[----:B------:R-:W-:Y:S05]  /*a590*/  BRA `(.L_x_231) ;  /* 0xffffff94006c7947 */ /* 0x000fea000383ffff */
.L_x_72:
[----:B---3--:R-:W-:-:S07]  /*a5a0*/  MOV R0, UR4 ;  /* 0x0000000400007c02 */ /* 0x008fce0008000f00 */
.L_x_232:
[----:B-1----:R1:W2:Y:S02]  /*a5b0*/  SYNCS.PHASECHK.TRANS64.TRYWAIT P0, [R0+URZ], R3 ;  /* 0x00000003000075a7 */ /* 0x0022a400080011ff */
[----:B--2---:R-:W-:Y:S05]  /*a5c0*/  @!P0 NANOSLEEP.SYNCS 0x989680 ;  /* 0x009896800000895d */ /* 0x004fea0003900000 */
[----:B------:R-:W2:Y:S02]  /*a5d0*/  @!P0 SYNCS.PHASECHK.TRANS64 P0, [R0+URZ], R3 ;  /* 0x00000003000085a7 */ /* 0x000ea400080010ff */
[----:B--2---:R-:W-:Y:S05]  /*a5e0*/  @!P0 BRA `(.L_x_232) ;  /* 0xfffffffc00f08947 */ /* 0x004fea000383ffff */
[----:B------:R-:W-:Y:S05]  /*a5f0*/  BRA `(.L_x_233) ;  /* 0xffffff9400787947 */ /* 0x000fea000383ffff */
.L_x_73:
[----:B---3--:R-:W-:-:S07]  /*a600*/  MOV R0, UR4 ;  /* 0x0000000400007c02 */ /* 0x008fce0008000f00 */
.L_x_234:
[----:B-1----:R1:W2:Y:S02]  /*a610*/  SYNCS.PHASECHK.TRANS64.TRYWAIT P0, [R0+URZ], R3 ;  /* 0x00000003000075a7 */ /* 0x0022a400080011ff */
[----:B--2---:R-:W-:Y:S05]  /*a620*/  @!P0 NANOSLEEP.SYNCS 0x989680 ;  /* 0x009896800000895d */ /* 0x004fea0003900000 */
[----:B------:R-:W2:Y:S02]  /*a630*/  @!P0 SYNCS.PHASECHK.TRANS64 P0, [R0+URZ], R3 ;  /* 0x00000003000085a7 */ /* 0x000ea400080010ff */
[----:B--2---:R-:W-:Y:S05]  /*a640*/  @!P0 BRA `(.L_x_234) ;  /* 0xfffffffc00f08947 */ /* 0x004fea000383ffff */
[----:B------:R-:W-:Y:S05]  /*a650*/  BRA `(.L_x_235) ;  /* 0xffffff9400847947 */ /* 0x000fea000383ffff */
.L_x_74:
[----:B---3--:R-:W-:-:S07]  /*a660*/  MOV R0, UR4 ;  /* 0x0000000400007c02 */ /* 0x008fce0008000f00 */
.L_x_236:
[----:B-1----:R1:W2:Y:S02]  /*a670*/  SYNCS.PHASECHK.TRANS64.TRYWAIT P0, [R0+URZ], R3 ;  /* 0x00000003000075a7 */ /* 0x0022a400080011ff */
[----:B--2---:R-:W-:Y:S05]  /*a680*/  @!P0 NANOSLEEP.SYNCS 0x989680 ;  /* 0x009896800000895d */ /* 0x004fea0003900000 */
[----:B------:R-:W2:Y:S02]  /*a690*/  @!P0 SYNCS.PHASECHK.TRANS64 P0, [R0+URZ], R3 ;  /* 0x00000003000085a7 */ /* 0x000ea400080010ff */
[----:B--2---:R-:W-:Y:S05]  /*a6a0*/  @!P0 BRA `(.L_x_236) ;  /* 0xfffffffc00f08947 */ /* 0x004fea000383ffff */
[----:B------:R-:W-:Y:S05]  /*a6b0*/  BRA `(.L_x_237) ;  /* 0xffffff9400907947 */ /* 0x000fea000383ffff */
.L_x_75:
[----:B---3--:R-:W-:-:S07]  /*a6c0*/  MOV R0, UR4 ;  /* 0x0000000400007c02 */ /* 0x008fce0008000f00 */
.L_x_238:
[----:B-1----:R1:W2:Y:S02]  /*a6d0*/  SYNCS.PHASECHK.TRANS64.TRYWAIT P0, [R0+URZ], R3 ;  /* 0x00000003000075a7 */ /* 0x0022a400080011ff */
[----:B--2---:R-:W-:Y:S05]  /*a6e0*/  @!P0 NANOSLEEP.SYNCS 0x989680 ;  /* 0x009896800000895d */ /* 0x004fea0003900000 */
[----:B------:R-:W2:Y:S02]  /*a6f0*/  @!P0 SYNCS.PHASECHK.TRANS64 P0, [R0+URZ], R3 ;  /* 0x00000003000085a7 */ /* 0x000ea400080010ff */
[----:B--2---:R-:W-:Y:S05]  /*a700*/  @!P0 BRA `(.L_x_238) ;  /* 0xfffffffc00f08947 */ /* 0x004fea000383ffff */
[----:B------:R-:W-:Y:S05]  /*a710*/  BRA `(.L_x_239) ;  /* 0xffffff94009c7947 */ /* 0x000fea000383ffff */
.L_x_76:
[----:B---3--:R-:W-:-:S07]  /*a720*/  MOV R0, UR4 ;  /* 0x0000000400007c02 */ /* 0x008fce0008000f00 */
.L_x_240:
[----:B-1----:R1:W2:Y:S02]  /*a730*/  SYNCS.PHASECHK.TRANS64.TRYWAIT P0, [R0+URZ], R3 ;  /* 0x00000003000075a7 */ /* 0x0022a400080011ff */
[----:B--2---:R-:W-:Y:S05]  /*a740*/  @!P0 NANOSLEEP.SYNCS 0x989680 ;  /* 0x009896800000895d */ /* 0x004fea0003900000 */
[----:B------:R-:W2:Y:S02]  /*a750*/  @!P0 SYNCS.PHASECHK.TRANS64 P0, [R0+URZ], R3 ;  /* 0x00000003000085a7 */ /* 0x000ea400080010ff */
[----:B--2---:R-:W-:Y:S05]  /*a760*/  @!P0 BRA `(.L_x_240) ;  /* 0xfffffffc00f08947 */ /* 0x004fea000383ffff */
[----:B------:R-:W-:Y:S05]  /*a770*/  BRA `(.L_x_241) ;  /* 0xffffff9400a87947 */ /* 0x000fea000383ffff */
.L_x_77:
[----:B---3--:R-:W-:-:S07]  /*a780*/  MOV R0, UR4 ;  /* 0x0000000400007c02 */ /* 0x008fce0008000f00 */
.L_x_242:
[----:B-1----:R1:W2:Y:S02]  /*a790*/  SYNCS.PHASECHK.TRANS64.TRYWAIT P0, [R0+URZ], R3 ;  /* 0x00000003000075a7 */ /* 0x0022a400080011ff */
[----:B--2---:R-:W-:Y:S05]  /*a7a0*/  @!P0 NANOSLEEP.SYNCS 0x989680 ;  /* 0x009896800000895d */ /* 0x004fea0003900000 */
[----:B------:R-:W2:Y:S02]  /*a7b0*/  @!P0 SYNCS.PHASECHK.TRANS64 P0, [R0+URZ], R3 ;  /* 0x00000003000085a7 */ /* 0x000ea400080010ff */
[----:B--2---:R-:W-:Y:S05]  /*a7c0*/  @!P0 BRA `(.L_x_242) ;  /* 0xfffffffc00f08947 */ /* 0x004fea000383ffff */
[----:B------:R-:W-:Y:S05]  /*a7d0*/  BRA `(.L_x_243) ;  /* 0xffffff9400b47947 */ /* 0x000fea000383ffff */
.L_x_78:
[----:B---3--:R-:W-:-:S07]  /*a7e0*/  MOV R0, UR4 ;  /* 0x0000000400007c02 */ /* 0x008fce0008000f00 */
.L_x_244:
[----:B-1----:R1:W2:Y:S02]  /*a7f0*/  SYNCS.PHASECHK.TRANS64.TRYWAIT P0, [R0+URZ], R3 ;  /* 0x00000003000075a7 */ /* 0x0022a400080011ff */
[----:B--2---:R-:W-:Y:S05]  /*a800*/  @!P0 NANOSLEEP.SYNCS 0x989680 ;  /* 0x009896800000895d */ /* 0x004fea0003900000 */
[----:B------:R-:W2:Y:S02]  /*a810*/  @!P0 SYNCS.PHASECHK.TRANS64 P0, [R0+URZ], R3 ;  /* 0x00000003000085a7 */ /* 0x000ea400080010ff */
[----:B--2---:R-:W-:Y:S05]  /*a820*/  @!P0 BRA `(.L_x_244) ;  /* 0xfffffffc00f08947 */ /* 0x004fea000383ffff */
[----:B------:R-:W-:Y:S05]  /*a830*/  BRA `(.L_x_245) ;  /* 0xffffff9400c07947 */ /* 0x000fea000383ffff */
.L_x_79:
[----:B---3--:R-:W-:-:S07]  /*a840*/  MOV R0, UR4 ;  /* 0x0000000400007c02 */ /* 0x008fce0008000f00 */
.L_x_246:
[----:B-1----:R1:W2:Y:S02]  /*a850*/  SYNCS.PHASECHK.TRANS64.TRYWAIT P0, [R0+URZ], R3 ;  /* 0x00000003000075a7 */ /* 0x0022a400080011ff */
[----:B--2---:R-:W-:Y:S05]  /*a860*/  @!P0 NANOSLEEP.SYNCS 0x989680 ;  /* 0x009896800000895d */ /* 0x004fea0003900000 */
[----:B------:R-:W2:Y:S02]  /*a870*/  @!P0 SYNCS.PHASECHK.TRANS64 P0, [R0+URZ], R3 ;  /* 0x00000003000085a7 */ /* 0x000ea400080010ff */
[----:B--2---:R-:W-:Y:S05]  /*a880*/  @!P0 BRA `(.L_x_246) ;  /* 0xfffffffc00f08947 */ /* 0x004fea000383ffff */
[----:B------:R-:W-:Y:S05]  /*a890*/  BRA `(.L_x_247) ;  /* 0xffffff9400cc7947 */ /* 0x000fea000383ffff */
.L_x_80:
[----:B---3--:R-:W-:-:S07]  /*a8a0*/  MOV R0, UR4 ;  /* 0x0000000400007c02 */ /* 0x008fce0008000f00 */
.L_x_248:
[----:B-1----:R1:W2:Y:S02]  /*a8b0*/  SYNCS.PHASECHK.TRANS64.TRYWAIT P0, [R0+URZ], R3 ;  /* 0x00000003000075a7 */ /* 0x0022a400080011ff */
[----:B--2---:R-:W-:Y:S05]  /*a8c0*/  @!P0 NANOSLEEP.SYNCS 0x989680 ;  /* 0x009896800000895d */ /* 0x004fea0003900000 */
[----:B------:R-:W2:Y:S02]  /*a8d0*/  @!P0 SYNCS.PHASECHK.TRANS64 P0, [R0+URZ], R3 ;  /* 0x00000003000085a7 */ /* 0x000ea400080010ff */
[----:B--2---:R-:W-:Y:S05]  /*a8e0*/  @!P0 BRA `(.L_x_248) ;  /* 0xfffffffc00f08947 */ /* 0x004fea000383ffff */
[----:B------:R-:W-:Y:S05]  /*a8f0*/  BRA `(.L_x_249) ;  /* 0xffffff9400d87947 */ /* 0x000fea000383ffff */
.L_x_81:
[----:B---3--:R-:W-:-:S07]  /*a900*/  MOV R0, UR4 ;  /* 0x0000000400007c02 */ /* 0x008fce0008000f00 */
.L_x_250:
[----:B-1----:R1:W2:Y:S02]  /*a910*/  SYNCS.PHASECHK.TRANS64.TRYWAIT P0, [R0+URZ], R3 ;  /* 0x00000003000075a7 */ /* 0x0022a400080011ff */
[----:B--2---:R-:W-:Y:S05]  /*a920*/  @!P0 NANOSLEEP.SYNCS 0x989680 ;  /* 0x009896800000895d */ /* 0x004fea0003900000 */
[----:B------:R-:W2:Y:S02]  /*a930*/  @!P0 SYNCS.PHASECHK.TRANS64 P0, [R0+URZ], R3 ;  /* 0x00000003000085a7 */ /* 0x000ea400080010ff */
[----:B--2---:R-:W-:Y:S05]  /*a940*/  @!P0 BRA `(.L_x_250) ;  /* 0xfffffffc00f08947 */ /* 0x004fea000383ffff */
[----:B------:R-:W-:Y:S05]  /*a950*/  BRA `(.L_x_251) ;  /* 0xffffff9400e47947 */ /* 0x000fea000383ffff */
.L_x_82:
[----:B---3--:R-:W-:-:S07]  /*a960*/  MOV R0, UR4 ;  /* 0x0000000400007c02 */ /* 0x008fce0008000f00 */
.L_x_252:
[----:B-1----:R1:W2:Y:S02]  /*a970*/  SYNCS.PHASECHK.TRANS64.TRYWAIT P0, [R0+URZ], R3 ;  /* 0x00000003000075a7 */ /* 0x0022a400080011ff */
[----:B--2---:R-:W-:Y:S05]  /*a980*/  @!P0 NANOSLEEP.SYNCS 0x989680 ;  /* 0x009896800000895d */ /* 0x004fea0003900000 */
[----:B------:R-:W2:Y:S02]  /*a990*/  @!P0 SYNCS.PHASECHK.TRANS64 P0, [R0+URZ], R3 ;  /* 0x00000003000085a7 */ /* 0x000ea400080010ff */
[----:B--2---:R-:W-:Y:S05]  /*a9a0*/  @!P0 BRA `(.L_x_252) ;  /* 0xfffffffc00f08947 */ /* 0x004fea000383ffff */
[----:B------:R-:W-:Y:S05]  /*a9b0*/  BRA `(.L_x_253) ;  /* 0xffffff9400f07947 */ /* 0x000fea000383ffff */
.L_x_83:
[----:B---3--:R-:W-:-:S07]  /*a9c0*/  MOV R0, UR4 ;  /* 0x0000000400007c02 */ /* 0x008fce0008000f00 */
.L_x_254:
[----:B-1----:R1:W2:Y:S02]  /*a9d0*/  SYNCS.PHASECHK.TRANS64.TRYWAIT P0, [R0+URZ], R3 ;  /* 0x00000003000075a7 */ /* 0x0022a400080011ff */
[----:B--2---:R-:W-:Y:S05]  /*a9e0*/  @!P0 NANOSLEEP.SYNCS 0x989680 ;  /* 0x009896800000895d */ /* 0x004fea0003900000 */
[----:B------:R-:W2:Y:S02]  /*a9f0*/  @!P0 SYNCS.PHASECHK.TRANS64 P0, [R0+URZ], R3 ;  /* 0x00000003000085a7 */ /* 0x000ea400080010ff */
[----:B--2---:R-:W-:Y:S05]  /*aa00*/  @!P0 BRA `(.L_x_254) ;  /* 0xfffffffc00f08947 */ /* 0x004fea000383ffff */
[----:B------:R-:W-:Y:S05]  /*aa10*/  BRA `(.L_x_255) ;  /* 0xffffff9400fc7947 */ /* 0x000fea000383ffff */
.L_x_84:
[----:B---3--:R-:W-:-:S07]  /*aa20*/  MOV R0, UR4 ;  /* 0x0000000400007c02 */ /* 0x008fce0008000f00 */
.L_x_256:
[----:B-1----:R1:W2:Y:S02]  /*aa30*/  SYNCS.PHASECHK.TRANS64.TRYWAIT P0, [R0+URZ], R3 ;  /* 0x00000003000075a7 */ /* 0x0022a400080011ff */
[----:B--2---:R-:W-:Y:S05]  /*aa40*/  @!P0 NANOSLEEP.SYNCS 0x989680 ;  /* 0x009896800000895d */ /* 0x004fea0003900000 */
[----:B------:R-:W2:Y:S02]  /*aa50*/  @!P0 SYNCS.PHASECHK.TRANS64 P0, [R0+URZ], R3 ;  /* 0x00000003000085a7 */ /* 0x000ea400080010ff */
[----:B--2---:R-:W-:Y:S05]  /*aa60*/  @!P0 BRA `(.L_x_256) ;  /* 0xfffffffc00f08947 */ /* 0x004fea000383ffff */
[----:B------:R-:W-:Y:S05]  /*aa70*/  BRA `(.L_x_257) ;  /* 0xffffff9800087947 */ /* 0x000fea000383ffff */
.L_x_85:
[----:B---3--:R-:W-:-:S07]  /*aa80*/  MOV R0, UR4 ;  /* 0x0000000400007c02 */ /* 0x008fce0008000f00 */
.L_x_258:
[----:B-1----:R1:W2:Y:S02]  /*aa90*/  SYNCS.PHASECHK.TRANS64.TRYWAIT P0, [R0+URZ], R3 ;  /* 0x00000003000075a7 */ /* 0x0022a400080011ff */
[----:B--2---:R-:W-:Y:S05]  /*aaa0*/  @!P0 NANOSLEEP.SYNCS 0x989680 ;  /* 0x009896800000895d */ /* 0x004fea0003900000 */
[----:B------:R-:W2:Y:S02]  /*aab0*/  @!P0 SYNCS.PHASECHK.TRANS64 P0, [R0+URZ], R3 ;  /* 0x00000003000085a7 */ /* 0x000ea400080010ff */
[----:B--2---:R-:W-:Y:S05]  /*aac0*/  @!P0 BRA `(.L_x_258) ;  /* 0xfffffffc00f08947 */ /* 0x004fea000383ffff */
[----:B------:R-:W-:Y:S05]  /*aad0*/  BRA `(.L_x_259) ;  /* 0xffffff9800147947 */ /* 0x000fea000383ffff */
.L_x_86:
[----:B---3--:R-:W-:-:S07]  /*aae0*/  MOV R0, UR4 ;  /* 0x0000000400007c02 */ /* 0x008fce0008000f00 */
.L_x_260:
[----:B-1----:R1:W2:Y:S02]  /*aaf0*/  SYNCS.PHASECHK.TRANS64.TRYWAIT P0, [R0+URZ], R3 ;  /* 0x00000003000075a7 */ /* 0x0022a400080011ff */
[----:B--2---:R-:W-:Y:S05]  /*ab00*/  @!P0 NANOSLEEP.SYNCS 0x989680 ;  /* 0x009896800000895d */ /* 0x004fea0003900000 */
[----:B------:R-:W2:Y:S02]  /*ab10*/  @!P0 SYNCS.PHASECHK.TRANS64 P0, [R0+URZ], R3 ;  /* 0x00000003000085a7 */ /* 0x000ea400080010ff */
[----:B--2---:R-:W-:Y:S05]  /*ab20*/  @!P0 BRA `(.L_x_260) ;  /* 0xfffffffc00f08947 */ /* 0x004fea000383ffff */
[----:B------:R-:W-:Y:S05]  /*ab30*/  BRA `(.L_x_261) ;  /* 0xffffff9800207947 */ /* 0x000fea000383ffff */
.L_x_87:
[----:B---3--:R-:W-:-:S07]  /*ab40*/  MOV R0, UR4 ;  /* 0x0000000400007c02 */ /* 0x008fce0008000f00 */
.L_x_262:
[----:B-1----:R1:W2:Y:S02]  /*ab50*/  SYNCS.PHASECHK.TRANS64.TRYWAIT P0, [R0+URZ], R3 ;  /* 0x00000003000075a7 */ /* 0x0022a400080011ff */
[----:B--2---:R-:W-:Y:S05]  /*ab60*/  @!P0 NANOSLEEP.SYNCS 0x989680 ;  /* 0x009896800000895d */ /* 0x004fea0003900000 */
[----:B------:R-:W2:Y:S02]  /*ab70*/  @!P0 SYNCS.PHASECHK.TRANS64 P0, [R0+URZ], R3 ;  /* 0x00000003000085a7 */ /* 0x000ea400080010ff */
[----:B--2---:R-:W-:Y:S05]  /*ab80*/  @!P0 BRA `(.L_x_262) ;  /* 0xfffffffc00f08947 */ /* 0x004fea000383ffff */
[----:B------:R-:W-:Y:S05]  /*ab90*/  BRA `(.L_x_263) ;  /* 0xffffff98002c7947 */ /* 0x000fea000383ffff */
.L_x_88:
[----:B---3--:R-:W-:-:S07]  /*aba0*/  MOV R0, UR4 ;  /* 0x0000000400007c02 */ /* 0x008fce0008000f00 */
.L_x_264:
[----:B-1----:R1:W2:Y:S02]  /*abb0*/  SYNCS.PHASECHK.TRANS64.TRYWAIT P0, [R0+URZ], R3 ;  /* 0x00000003000075a7 */ /* 0x0022a400080011ff */
[----:B--2---:R-:W-:Y:S05]  /*abc0*/  @!P0 NANOSLEEP.SYNCS 0x989680 ;  /* 0x009896800000895d */ /* 0x004fea0003900000 */
[----:B------:R-:W2:Y:S02]  /*abd0*/  @!P0 SYNCS.PHASECHK.TRANS64 P0, [R0+URZ], R3 ;  /* 0x00000003000085a7 */ /* 0x000ea400080010ff */
[----:B--2---:R-:W-:Y:S05]  /*abe0*/  @!P0 BRA `(.L_x_264) ;  /* 0xfffffffc00f08947 */ /* 0x004fea000383ffff */
[----:B------:R-:W-:Y:S05]  /*abf0*/  BRA `(.L_x_265) ;  /* 0xffffff9800387947 */ /* 0x000fea000383ffff */
.L_x_89:
[----:B---3--:R-:W-:-:S07]  /*ac00*/  MOV R0, UR4 ;  /* 0x0000000400007c02 */ /* 0x008fce0008000f00 */
.L_x_266:
[----:B-1----:R1:W2:Y:S02]  /*ac10*/  SYNCS.PHASECHK.TRANS64.TRYWAIT P0, [R0+URZ], R3 ;  /* 0x00000003000075a7 */ /* 0x0022a400080011ff */
[----:B--2---:R-:W-:Y:S05]  /*ac20*/  @!P0 NANOSLEEP.SYNCS 0x989680 ;  /* 0x009896800000895d */ /* 0x004fea0003900000 */
[----:B------:R-:W2:Y:S02]  /*ac30*/  @!P0 SYNCS.PHASECHK.TRANS64 P0, [R0+URZ], R3 ;  /* 0x00000003000085a7 */ /* 0x000ea400080010ff */
[----:B--2---:R-:W-:Y:S05]  /*ac40*/  @!P0 BRA `(.L_x_266) ;  /* 0xfffffffc00f08947 */ /* 0x004fea000383ffff */
[----:B------:R-:W-:Y:S05]  /*ac50*/  BRA `(.L_x_267) ;  /* 0xffffff9800447947 */ /* 0x000fea000383ffff */
.L_x_90:
[----:B---3--:R-:W-:-:S07]  /*ac60*/  MOV R0, UR4 ;  /* 0x0000000400007c02 */ /* 0x008fce0008000f00 */
.L_x_268:
[----:B-1----:R1:W2:Y:S02]  /*ac70*/  SYNCS.PHASECHK.TRANS64.TRYWAIT P0, [R0+URZ], R3 ;  /* 0x00000003000075a7 */ /* 0x0022a400080011ff */
[----:B--2---:R-:W-:Y:S05]  /*ac80*/  @!P0 NANOSLEEP.SYNCS 0x989680 ;  /* 0x009896800000895d */ /* 0x004fea0003900000 */
[----:B------:R-:W2:Y:S02]  /*ac90*/  @!P0 SYNCS.PHASECHK.TRANS64 P0, [R0+URZ], R3 ;  /* 0x00000003000085a7 */ /* 0x000ea400080010ff */
[----:B--2---:R-:W-:Y:S05]  /*aca0*/  @!P0 BRA `(.L_x_268) ;  /* 0xfffffffc00f08947 */ /* 0x004fea000383ffff */
[----:B------:R-:W-:Y:S05]  /*acb0*/  BRA `(.L_x_269) ;  /* 0xffffff9800507947 */ /* 0x000fea000383ffff */
.L_x_91:
[----:B---3--:R-:W-:-:S07]  /*acc0*/  MOV R0, UR4 ;  /* 0x0000000400007c02 */ /* 0x008fce0008000f00 */
.L_x_270:
[----:B-1----:R1:W2:Y:S02]  /*acd0*/  SYNCS.PHASECHK.TRANS64.TRYWAIT P0, [R0+URZ], R3 ;  /* 0x00000003000075a7 */ /* 0x0022a400080011ff */
[----:B--2---:R-:W-:Y:S05]  /*ace0*/  @!P0 NANOSLEEP.SYNCS 0x989680 ;  /* 0x009896800000895d */ /* 0x004fea0003900000 */
[----:B------:R-:W2:Y:S02]  /*acf0*/  @!P0 SYNCS.PHASECHK.TRANS64 P0, [R0+URZ], R3 ;  /* 0x00000003000085a7 */ /* 0x000ea400080010ff */
[----:B--2---:R-:W-:Y:S05]  /*ad00*/  @!P0 BRA `(.L_x_270) ;  /* 0xfffffffc00f08947 */ /* 0x004fea000383ffff */
[----:B------:R-:W-:Y:S05]  /*ad10*/  BRA `(.L_x_271) ;  /* 0xffffff98005c7947 */ /* 0x000fea000383ffff */
.L_x_92:
[----:B---3--:R-:W-:-:S07]  /*ad20*/  MOV R0, UR4 ;  /* 0x0000000400007c02 */ /* 0x008fce0008000f00 */
.L_x_272:
[----:B-1----:R1:W2:Y:S02]  /*ad30*/  SYNCS.PHASECHK.TRANS64.TRYWAIT P0, [R0+URZ], R3 ;  /* 0x00000003000075a7 */ /* 0x0022a400080011ff */
[----:B--2---:R-:W-:Y:S05]  /*ad40*/  @!P0 NANOSLEEP.SYNCS 0x989680 ;  /* 0x009896800000895d */ /* 0x004fea0003900000 */
[----:B------:R-:W2:Y:S02]  /*ad50*/  @!P0 SYNCS.PHASECHK.TRANS64 P0, [R0+URZ], R3 ;  /* 0x00000003000085a7 */ /* 0x000ea400080010ff */
[----:B--2---:R-:W-:Y:S05]  /*ad60*/  @!P0 BRA `(.L_x_272) ;  /* 0xfffffffc00f08947 */ /* 0x004fea000383ffff */
[----:B------:R-:W-:Y:S05]  /*ad70*/  BRA `(.L_x_273) ;  /* 0xffffff9800687947 */ /* 0x000fea000383ffff */
.L_x_93:
[----:B---3--:R-:W-:-:S07]  /*ad80*/  MOV R0, UR4 ;  /* 0x0000000400007c02 */ /* 0x008fce0008000f00 */
.L_x_274:
[----:B-1----:R1:W2:Y:S02]  /*ad90*/  SYNCS.PHASECHK.TRANS64.TRYWAIT P0, [R0+URZ], R3 ;  /* 0x00000003000075a7 */ /* 0x0022a400080011ff */
[----:B--2---:R-:W-:Y:S05]  /*ada0*/  @!P0 NANOSLEEP.SYNCS 0x989680 ;  /* 0x009896800000895d */ /* 0x004fea0003900000 */
[----:B------:R-:W2:Y:S02]  /*adb0*/  @!P0 SYNCS.PHASECHK.TRANS64 P0, [R0+URZ], R3 ;  /* 0x00000003000085a7 */ /* 0x000ea400080010ff */
[----:B--2---:R-:W-:Y:S05]  /*adc0*/  @!P0 BRA `(.L_x_274) ;  /* 0xfffffffc00f08947 */ /* 0x004fea000383ffff */
[----:B------:R-:W-:Y:S05]  /*add0*/  BRA `(.L_x_275) ;  /* 0xffffff9800747947 */ /* 0x000fea000383ffff */
.L_x_94:
[----:B---3--:R-:W-:-:S07]  /*ade0*/  MOV R0, UR4 ;  /* 0x0000000400007c02 */ /* 0x008fce0008000f00 */
.L_x_276:
[----:B-1----:R1:W2:Y:S02]  /*adf0*/  SYNCS.PHASECHK.TRANS64.TRYWAIT P0, [R0+URZ], R3 ;  /* 0x00000003000075a7 */ /* 0x0022a400080011ff */
[----:B--2---:R-:W-:Y:S05]  /*ae00*/  @!P0 NANOSLEEP.SYNCS 0x989680 ;  /* 0x009896800000895d */ /* 0x004fea0003900000 */
[----:B------:R-:W2:Y:S02]  /*ae10*/  @!P0 SYNCS.PHASECHK.TRANS64 P0, [R0+URZ], R3 ;  /* 0x00000003000085a7 */ /* 0x000ea400080010ff */
[----:B--2---:R-:W-:Y:S05]  /*ae20*/  @!P0 BRA `(.L_x_276) ;  /* 0xfffffffc00f08947 */ /* 0x004fea000383ffff */
[----:B------:R-:W-:Y:S05]  /*ae30*/  BRA `(.L_x_277) ;  /* 0xffffff9800807947 */ /* 0x000fea000383ffff */
.L_x_97:
[----:B-1----:R1:W2:Y:S02]  /*ae40*/  SYNCS.PHASECHK.TRANS64.TRYWAIT P0, [R0+URZ+0x3d0], R5 ;  /* 0x0003d005000075a7 */ /* 0x0022a400080011ff */
[----:B--2---:R-:W-:Y:S05]  /*ae50*/  @!P0 NANOSLEEP.SYNCS 0x989680 ;  /* 0x009896800000895d */ /* 0x004fea0003900000 */
[----:B------:R-:W2:Y:S02]  /*ae60*/  @!P0 SYNCS.PHASECHK.TRANS64 P0, [R0+URZ+0x3d0], R5 ;  /* 0x0003d005000085a7 */ /* 0x000ea400080010ff */
[----:B--2---:R-:W-:Y:S05]  /*ae70*/  @!P0 BRA `(.L_x_97) ;  /* 0xfffffffc00f08947 */ /* 0x004fea000383ffff */
[----:B------:R-:W-:Y:S05]  /*ae80*/  BRA `(.L_x_278) ;  /* 0xffffff9800e07947 */ /* 0x000fea000383ffff */
.L_x_98:
[----:B------:R-:W-:-:S07]  /*ae90*/  MOV R0, UR5 ;  /* 0x0000000500007c02 */ /* 0x000fce0008000f00 */
.L_x_279:
[----:B-1----:R1:W2:Y:S02]  /*aea0*/  SYNCS.PHASECHK.TRANS64.TRYWAIT P0, [R0+URZ+0x380], R7 ;  /* 0x00038007000075a7 */ /* 0x0022a400080011ff */
[----:B--2---:R-:W-:Y:S05]  /*aeb0*/  @!P0 NANOSLEEP.SYNCS 0x989680 ;  /* 0x009896800000895d */ /* 0x004fea0003900000 */
[----:B------:R-:W2:Y:S02]  /*aec0*/  @!P0 SYNCS.PHASECHK.TRANS64 P0, [R0+URZ+0x380], R7 ;  /* 0x00038007000085a7 */ /* 0x000ea400080010ff */
[----:B--2---:R-:W-:Y:S05]  /*aed0*/  @!P0 BRA `(.L_x_279) ;  /* 0xfffffffc00f08947 */ /* 0x004fea000383ffff */
[----:B------:R-:W-:Y:S05]  /*aee0*/  BRA `(.L_x_280) ;  /* 0xffffff9800f07947 */ /* 0x000fea000383ffff */
.L_x_99:
[----:B-1----:R1:W2:Y:S02]  /*aef0*/  SYNCS.PHASECHK.TRANS64.TRYWAIT P1, [R0+URZ+0x370], R5 ;  /* 0x00037005000075a7 */ /* 0x0022a400080211ff */
[----:B--2---:R-:W-:Y:S05]  /*af00*/  @!P1 NANOSLEEP.SYNCS 0x989680 ;  /* 0x009896800000995d */ /* 0x004fea0003900000 */
[----:B------:R-:W2:Y:S02]  /*af10*/  @!P1 SYNCS.PHASECHK.TRANS64 P1, [R0+URZ+0x370], R5 ;  /* 0x00037005000095a7 */ /* 0x000ea400080210ff */
[----:B--2---:R-:W-:Y:S05]  /*af20*/  @!P1 BRA `(.L_x_99) ;  /* 0xfffffffc00f09947 */ /* 0x004fea000383ffff */
[----:B------:R-:W-:Y:S05]  /*af30*/  BRA `(.L_x_281) ;  /* 0xffffff9c00207947 */ /* 0x000fea000383ffff */
.L_x_102:
[----:B------:R-:W-:-:S07]  /*af40*/  MOV R0, UR5 ;  /* 0x0000000500007c02 */ /* 0x000fce0008000f00 */
.L_x_282:
[----:B-1----:R1:W2:Y:S02]  /*af50*/  SYNCS.PHASECHK.TRANS64.TRYWAIT P0, [R0+URZ+0x380], R3 ;  /* 0x00038003000075a7 */ /* 0x0022a400080011ff */
[----:B--2---:R-:W-:Y:S05]  /*af60*/  @!P0 NANOSLEEP.SYNCS 0x989680 ;  /* 0x009896800000895d */ /* 0x004fea0003900000 */
[----:B------:R-:W2:Y:S02]  /*af70*/  @!P0 SYNCS.PHASECHK.TRANS64 P0, [R0+URZ+0x380], R3 ;  /* 0x00038003000085a7 */ /* 0x000ea400080010ff */
[----:B--2---:R-:W-:Y:S05]  /*af80*/  @!P0 BRA `(.L_x_282) ;  /* 0xfffffffc00f08947 */ /* 0x004fea000383ffff */
[----:B------:R-:W-:Y:S05]  /*af90*/  BRA `(.L_x_101) ;  /* 0xffffff9c00747947 */ /* 0x000fea000383ffff */
.L_x_111:
[----:B-1----:R-:W-:-:S04]  /*afa0*/  MOV R4, UR6 ;  /* 0x0000000600047c02 */ /* 0x002fc80008000f00 */
[----:B------:R1:W2:Y:S03]  /*afb0*/  SYNCS.PHASECHK.TRANS64.TRYWAIT P0, [R4+URZ+0x8], R5 ;  /* 0x00000805040075a7 */ /* 0x0002a600080011ff */
[----:B--2---:R-:W-:Y:S05]  /*afc0*/  @!P0 NANOSLEEP.SYNCS 0x989680 ;  /* 0x009896800000895d */ /* 0x004fea0003900000 */
[----:B------:R-:W2:Y:S02]  /*afd0*/  @!P0 SYNCS.PHASECHK.TRANS64 P0, [R4+URZ+0x8], R5 ;  /* 0x00000805040085a7 */ /* 0x000ea400080010ff */
[----:B--2---:R-:W-:Y:S05]  /*afe0*/  @!P0 BRA `(.L_x_111) ;  /* 0xfffffffc00ec8947 */ /* 0x004fea000383ffff */
[----:B------:R-:W-:Y:S05]  /*aff0*/  BRA `(.L_x_110) ;  /* 0xffffffa000287947 */ /* 0x000fea000383ffff */
.L_x_113:
[----:B------:R-:W-:Y:S01]  /*b000*/  BSSY B0, `(.L_x_283) ;  /* 0x0000006000007945 */ /* 0x000fe20003800000 */
[----:B------:R-:W-:-:S07]  /*b010*/  MOV R15, 0xffffffff ;  /* 0xffffffff000f7802 */ /* 0x000fce0000000f00 */
[----:B-1---5:R-:W-:Y:S05]  /*b020*/  WARPSYNC.COLLECTIVE R15, `(.L_x_284) ;  /* 0x000000000f0c7348 */ /* 0x022fea0003c00000 */
[----:B------:R-:W-:Y:S02]  /*b030*/  ELECT P6, UR79, PT ;  /* 0x00000000004f782f */ /* 0x000fe400038c0000 */
[----:B------:R-:W-:Y:S01]  /*b040*/  MOV R14, UR79 ;  /* 0x0000004f000e7c02 */ /* 0x000fe20008000f00 */
[----:B-1---5:R-:W-:Y:S10]  /*b050*/  ENDCOLLECTIVE ;  /* 0x000000000000791b */ /* 0x022ff40003800000 */
.L_x_284:
[----:B------:R-:W-:Y:S05]  /*b060*/  BSYNC B0 ;  /* 0x0000000000007941 */ /* 0x000fea0003800000 */
.L_x_283:
[----:B------:R-:W-:Y:S05]  /*b070*/  BRA `(.L_x_285) ;  /* 0xffffffa000587947 */ /* 0x000fea000383ffff */
.L_x_115:
[----:B-1----:R-:W-:-:S04]  /*b080*/  MOV R2, UR6 ;  /* 0x0000000600027c02 */ /* 0x002fc80008000f00 */
[----:B------:R1:W2:Y:S03]  /*b090*/  SYNCS.PHASECHK.TRANS64.TRYWAIT P0, [R2+URZ+0x8], R3 ;  /* 0x00000803020075a7 */ /* 0x0002a600080011ff */
[----:B--2---:R-:W-:Y:S05]  /*b0a0*/  @!P0 NANOSLEEP.SYNCS 0x989680 ;  /* 0x009896800000895d */ /* 0x004fea0003900000 */
[----:B------:R-:W2:Y:S02]  /*b0b0*/  @!P0 SYNCS.PHASECHK.TRANS64 P0, [R2+URZ+0x8], R3 ;  /* 0x00000803020085a7 */ /* 0x000ea400080010ff */
[----:B--2---:R-:W-:Y:S05]  /*b0c0*/  @!P0 BRA `(.L_x_115) ;  /* 0xfffffffc00ec8947 */ /* 0x004fea000383ffff */
[----:B------:R-:W-:Y:S05]  /*b0d0*/  BRA `(.L_x_114) ;  /* 0xffffffa0005c7947 */ /* 0x000fea000383ffff */
.L_x_116:
[----:B-1----:R1:W2:Y:S02]  /*b0e0*/  SYNCS.PHASECHK.TRANS64.TRYWAIT P0, [R0+URZ+0x370], R5 ;  /* 0x00037005000075a7 */ /* 0x0022a400080011ff */
[----:B--2---:R-:W-:Y:S05]  /*b0f0*/  @!P0 NANOSLEEP.SYNCS 0x989680 ;  /* 0x009896800000895d */ /* 0x004fea0003900000 */
[----:B------:R-:W2:Y:S02]  /*b100*/  @!P0 SYNCS.PHASECHK.TRANS64 P0, [R0+URZ+0x370], R5 ;  /* 0x00037005000085a7 */ /* 0x000ea400080010ff */
[----:B--2---:R-:W-:Y:S05]  /*b110*/  @!P0 BRA `(.L_x_116) ;  /* 0xfffffffc00f08947 */ /* 0x004fea000383ffff */
[----:B------:R-:W-:Y:S05]  /*b120*/  BRA `(.L_x_286) ;  /* 0xffffffa400307947 */ /* 0x000fea000383ffff */
.L_x_118:
[----:B------:R-:W-:-:S07]  /*b130*/  MOV R0, UR11 ;  /* 0x0000000b00007c02 */ /* 0x000fce0008000f00 */
.L_x_287:
[----:B-1----:R1:W2:Y:S02]  /*b140*/  SYNCS.PHASECHK.TRANS64.TRYWAIT P0, [R0+URZ+0x3b0], R5 ;  /* 0x0003b005000075a7 */ /* 0x0022a400080011ff */
[----:B--2---:R-:W-:Y:S05]  /*b150*/  @!P0 NANOSLEEP.SYNCS 0x989680 ;  /* 0x009896800000895d */ /* 0x004fea0003900000 */
[----:B------:R-:W2:Y:S02]  /*b160*/  @!P0 SYNCS.PHASECHK.TRANS64 P0, [R0+URZ+0x3b0], R5 ;  /* 0x0003b005000085a7 */ /* 0x000ea400080010ff */
[----:B--2---:R-:W-:Y:S05]  /*b170*/  @!P0 BRA `(.L_x_287) ;  /* 0xfffffffc00f08947 */ /* 0x004fea000383ffff */
[----:B------:R-:W-:Y:S05]  /*b180*/  BRA `(.L_x_288) ;  /* 0xffffffa400787947 */ /* 0x000fea000383ffff */
.L_x_121:
[----:B------:R-:W-:Y:S07]  /*b190*/  MOV R0, UR9 ;  /* 0x0000000900007c02 */ /* 0x000fee0008000f00 */
.L_x_289:
[----:B-1----:R1:W2:Y:S02]  /*b1a0*/  SYNCS.PHASECHK.TRANS64.TRYWAIT P0, [R0+URZ], R5 ;  /* 0x00000005000075a7 */ /* 0x0022a400080011ff */
[----:B--2---:R-:W-:Y:S05]  /*b1b0*/  @!P0 NANOSLEEP.SYNCS 0x989680 ;  /* 0x009896800000895d */ /* 0x004fea0003900000 */
[----:B------:R-:W2:Y:S02]  /*b1c0*/  @!P0 SYNCS.PHASECHK.TRANS64 P0, [R0+URZ], R5 ;  /* 0x00000005000085a7 */ /* 0x000ea400080010ff */
[----:B--2---:R-:W-:Y:S05]  /*b1d0*/  @!P0 BRA `(.L_x_289) ;  /* 0xfffffffc00f08947 */ /* 0x004fea000383ffff */
[----:B------:R-:W-:Y:S05]  /*b1e0*/  BRA `(.L_x_120) ;  /* 0xffffffa400907947 */ /* 0x000fea000383ffff */
.L_x_125:
[----:B-1----:R-:W-:-:S07]  /*b1f0*/  MOV R0, UR7 ;  /* 0x0000000700007c02 */ /* 0x002fce0008000f00 */
.L_x_290:
[----:B-1----:R1:W2:Y:S02]  /*b200*/  SYNCS.PHASECHK.TRANS64.TRYWAIT P0, [R0+URZ], R3 ;  /* 0x00000003000075a7 */ /* 0x0022a400080011ff */
[----:B--2---:R-:W-:Y:S05]  /*b210*/  @!P0 NANOSLEEP.SYNCS 0x989680 ;  /* 0x009896800000895d */ /* 0x004fea0003900000 */
[----:B------:R-:W2:Y:S02]  /*b220*/  @!P0 SYNCS.PHASECHK.TRANS64 P0, [R0+URZ], R3 ;  /* 0x00000003000085a7 */ /* 0x000ea400080010ff */
[----:B--2---:R-:W-:Y:S05]  /*b230*/  @!P0 BRA `(.L_x_290) ;  /* 0xfffffffc00f08947 */ /* 0x004fea000383ffff */
[----:B------:R-:W-:Y:S05]  /*b240*/  BRA `(.L_x_291) ;  /* 0xffffffa800487947 */ /* 0x000fea000383ffff */
.L_x_126:
[----:B------:R-:W-:-:S07]  /*b250*/  MOV R0, UR7 ;  /* 0x0000000700007c02 */ /* 0x000fce0008000f00 */
.L_x_292:
[----:B-1----:R1:W2:Y:S02]  /*b260*/  SYNCS.PHASECHK.TRANS64.TRYWAIT P0, [R0+URZ], R3 ;  /* 0x00000003000075a7 */ /* 0x0022a400080011ff */
[----:B--2---:R-:W-:Y:S05]  /*b270*/  @!P0 NANOSLEEP.SYNCS 0x989680 ;  /* 0x009896800000895d */ /* 0x004fea0003900000 */
[----:B------:R-:W2:Y:S02]  /*b280*/  @!P0 SYNCS.PHASECHK.TRANS64 P0, [R0+URZ], R3 ;  /* 0x00000003000085a7 */ /* 0x000ea400080010ff */
[----:B--2---:R-:W-:Y:S05]  /*b290*/  @!P0 BRA `(.L_x_292) ;  /* 0xfffffffc00f08947 */ /* 0x004fea000383ffff */
[----:B------:R-:W-:Y:S05]  /*b2a0*/  BRA `(.L_x_293) ;  /* 0xffffffa800547947 */ /* 0x000fea000383ffff */
.L_x_127:
[----:B------:R-:W-:-:S07]  /*b2b0*/  MOV R0, UR7 ;  /* 0x0000000700007c02 */ /* 0x000fce0008000f00 */
.L_x_294:
[----:B-1----:R1:W2:Y:S02]  /*b2c0*/  SYNCS.PHASECHK.TRANS64.TRYWAIT P0, [R0+URZ], R3 ;  /* 0x00000003000075a7 */ /* 0x0022a400080011ff */
[----:B--2---:R-:W-:Y:S05]  /*b2d0*/  @!P0 NANOSLEEP.SYNCS 0x989680 ;  /* 0x009896800000895d */ /* 0x004fea0003900000 */
[----:B------:R-:W2:Y:S02]  /*b2e0*/  @!P0 SYNCS.PHASECHK.TRANS64 P0, [R0+URZ], R3 ;  /* 0x00000003000085a7 */ /* 0x000ea400080010ff */
[----:B--2---:R-:W-:Y:S05]  /*b2f0*/  @!P0 BRA `(.L_x_294) ;  /* 0xfffffffc00f08947 */ /* 0x004fea000383ffff */
[----:B------:R-:W-:Y:S05]  /*b300*/  BRA `(.L_x_295) ;  /* 0xffffffa800607947 */ /* 0x000fea000383ffff */
.L_x_130:
[----:B------:R-:W-:-:S07]  /*b310*/  MOV R0, UR8 ;  /* 0x0000000800007c02 */ /* 0x000fce0008000f00 */
.L_x_296:
[----:B-1----:R1:W2:Y:S02]  /*b320*/  SYNCS.PHASECHK.TRANS64.TRYWAIT P1, [R0+URZ+0x3f0], R3 ;  /* 0x0003f003000075a7 */ /* 0x0022a400080211ff */
[----:B--2---:R-:W-:Y:S05]  /*b330*/  @!P1 NANOSLEEP.SYNCS 0x989680 ;  /* 0x009896800000995d */ /* 0x004fea0003900000 */
[----:B------:R-:W2:Y:S02]  /*b340*/  @!P1 SYNCS.PHASECHK.TRANS64 P1, [R0+URZ+0x3f0], R3 ;  /* 0x0003f003000095a7 */ /* 0x000ea400080210ff */
[----:B--2---:R-:W-:Y:S05]  /*b350*/  @!P1 BRA `(.L_x_296) ;  /* 0xfffffffc00f09947 */ /* 0x004fea000383ffff */
[----:B------:R-:W-:Y:S05]  /*b360*/  BRA `(.L_x_297) ;  /* 0xffffffa800ac7947 */ /* 0x000fea000383ffff */
.L_x_135:
[----:B--2---:R2:W4:Y:S02]  /*b370*/  SYNCS.PHASECHK.TRANS64.TRYWAIT P0, [R0+URZ+0x370], R3 ;  /* 0x00037003000075a7 */ /* 0x00452400080011ff */
[----:B----4-:R-:W-:Y:S05]  /*b380*/  @!P0 NANOSLEEP.SYNCS 0x989680 ;  /* 0x009896800000895d */ /* 0x010fea0003900000 */
[----:B------:R-:W4:Y:S02]  /*b390*/  @!P0 SYNCS.PHASECHK.TRANS64 P0, [R0+URZ+0x370], R3 ;  /* 0x00037003000085a7 */ /* 0x000f2400080010ff */
[----:B----4-:R-:W-:Y:S05]  /*b3a0*/  @!P0 BRA `(.L_x_135) ;  /* 0xfffffffc00f08947 */ /* 0x010fea000383ffff */
[----:B------:R-:W-:Y:S05]  /*b3b0*/  BRA `(.L_x_298) ;  /* 0xffffffac00b87947 */ /* 0x000fea000383ffff */
.L_x_138:
[----:B------:R-:W-:Y:S07]  /*b3c0*/  MOV R0, UR7 ;  /* 0x0000000700007c02 */ /* 0x000fee0008000f00 */
.L_x_299:
[----:B--2---:R2:W4:Y:S02]  /*b3d0*/  SYNCS.PHASECHK.TRANS64.TRYWAIT P0, [R0+URZ+0x368], R3 ;  /* 0x00036803000075a7 */ /* 0x00452400080011ff */
[----:B----4-:R-:W-:Y:S05]  /*b3e0*/  @!P0 NANOSLEEP.SYNCS 0x989680 ;  /* 0x009896800000895d */ /* 0x010fea0003900000 */
[----:B------:R-:W4:Y:S02]  /*b3f0*/  @!P0 SYNCS.PHASECHK.TRANS64 P0, [R0+URZ+0x368], R3 ;  /* 0x00036803000085a7 */ /* 0x000f2400080010ff */
[----:B----4-:R-:W-:Y:S05]  /*b400*/  @!P0 BRA `(.L_x_299) ;  /* 0xfffffffc00f08947 */ /* 0x010fea000383ffff */
[----:B------:R-:W-:Y:S05]  /*b410*/  BRA `(.L_x_137) ;  /* 0xffffffb000987947 */ /* 0x000fea000383ffff */
.L_x_141:
[----:B--2---:R-:W-:Y:S07]  /*b420*/  MOV R3, UR7 ;  /* 0x0000000700037c02 */ /* 0x004fee0008000f00 */
.L_x_300:
[----:B-1----:R1:W2:Y:S02]  /*b430*/  SYNCS.PHASECHK.TRANS64.TRYWAIT P0, [R3+URZ+0x350], R12 ;  /* 0x0003500c030075a7 */ /* 0x0022a400080011ff */
[----:B--2---:R-:W-:Y:S05]  /*b440*/  @!P0 NANOSLEEP.SYNCS 0x989680 ;  /* 0x009896800000895d */ /* 0x004fea0003900000 */
[----:B------:R-:W2:Y:S02]  /*b450*/  @!P0 SYNCS.PHASECHK.TRANS64 P0, [R3+URZ+0x350], R12 ;  /* 0x0003500c030085a7 */ /* 0x000ea400080010ff */
[----:B--2---:R-:W-:Y:S05]  /*b460*/  @!P0 BRA `(.L_x_300) ;  /* 0xfffffffc00f08947 */ /* 0x004fea000383ffff */
[----:B------:R-:W-:Y:S05]  /*b470*/  BRA `(.L_x_301) ;  /* 0xffffffb400107947 */ /* 0x000fea000383ffff */
.L_x_142:
[----:B------:R-:W-:Y:S07]  /*b480*/  MOV R3, UR7 ;  /* 0x0000000700037c02 */ /* 0x000fee0008000f00 */
.L_x_302:
[----:B-1----:R1:W2:Y:S02]  /*b490*/  SYNCS.PHASECHK.TRANS64.TRYWAIT P0, [R3+URZ+0x358], R12 ;  /* 0x0003580c030075a7 */ /* 0x0022a400080011ff */
[----:B--2---:R-:W-:Y:S05]  /*b4a0*/  @!P0 NANOSLEEP.SYNCS 0x989680 ;  /* 0x009896800000895d */ /* 0x004fea0003900000 */
[----:B------:R-:W2:Y:S02]  /*b4b0*/  @!P0 SYNCS.PHASECHK.TRANS64 P0, [R3+URZ+0x358], R12 ;  /* 0x0003580c030085a7 */ /* 0x000ea400080010ff */
[----:B--2---:R-:W-:Y:S05]  /*b4c0*/  @!P0 BRA `(.L_x_302) ;  /* 0xfffffffc00f08947 */ /* 0x004fea000383ffff */
[----:B------:R-:W-:Y:S05]  /*b4d0*/  BRA `(.L_x_303) ;  /* 0xffffffb400a87947 */ /* 0x000fea000383ffff */
.L_x_144:
[----:B------:R-:W-:-:S07]  /*b4e0*/  MOV R0, UR7 ;  /* 0x0000000700007c02 */ /* 0x000fce0008000f00 */
.L_x_304:
[----:B-1----:R1:W4:Y:S02]  /*b4f0*/  SYNCS.PHASECHK.TRANS64.TRYWAIT P0, [R0+URZ+0x350], R3 ;  /* 0x00035003000075a7 */ /* 0x00232400080011ff */
[----:B----4-:R-:W-:Y:S05]  /*b500*/  @!P0 NANOSLEEP.SYNCS 0x989680 ;  /* 0x009896800000895d */ /* 0x010fea0003900000 */
[----:B------:R-:W4:Y:S02]  /*b510*/  @!P0 SYNCS.PHASECHK.TRANS64 P0, [R0+URZ+0x350], R3 ;  /* 0x00035003000085a7 */ /* 0x000f2400080010ff */
[----:B----4-:R-:W-:Y:S05]  /*b520*/  @!P0 BRA `(.L_x_304) ;  /* 0xfffffffc00f08947 */ /* 0x010fea000383ffff */
[----:B------:R-:W-:Y:S05]  /*b530*/  BRA `(.L_x_305) ;  /* 0xffffffb800307947 */ /* 0x000fea000383ffff */
.L_x_146:
[----:B--2---:R2:W3:Y:S02]  /*b540*/  SYNCS.PHASECHK.TRANS64.TRYWAIT P0, [R0+URZ+0x370], R3 ;  /* 0x00037003000075a7 */ /* 0x0044e400080011ff */
[----:B---3--:R-:W-:Y:S05]  /*b550*/  @!P0 NANOSLEEP.SYNCS 0x989680 ;  /* 0x009896800000895d */ /* 0x008fea0003900000 */
[----:B------:R-:W3:Y:S02]  /*b560*/  @!P0 SYNCS.PHASECHK.TRANS64 P0, [R0+URZ+0x370], R3 ;  /* 0x00037003000085a7 */ /* 0x000ee400080010ff */
[----:B---3--:R-:W-:Y:S05]  /*b570*/  @!P0 BRA `(.L_x_146) ;  /* 0xfffffffc00f08947 */ /* 0x008fea000383ffff */
[----:B------:R-:W-:Y:S05]  /*b580*/  BRA `(.L_x_306) ;  /* 0xffffffb800f87947 */ /* 0x000fea000383ffff */
.L_x_157:
[----:B-1----:R1:W3:Y:S02]  /*b590*/  SYNCS.PHASECHK.TRANS64.TRYWAIT P1, [R3+URZ+0x340], R0 ;  /* 0x00034000030075a7 */ /* 0x0022e400080211ff */
[----:B---3--:R-:W-:Y:S05]  /*b5a0*/  @!P1 NANOSLEEP.SYNCS 0x989680 ;  /* 0x009896800000995d */ /* 0x008fea0003900000 */
[----:B------:R-:W3:Y:S02]  /*b5b0*/  @!P1 SYNCS.PHASECHK.TRANS64 P1, [R3+URZ+0x340], R0 ;  /* 0x00034000030095a7 */ /* 0x000ee400080210ff */
[----:B---3--:R-:W-:Y:S05]  /*b5c0*/  @!P1 BRA `(.L_x_157) ;  /* 0xfffffffc00f09947 */ /* 0x008fea000383ffff */
[----:B------:R-:W-:Y:S05]  /*b5d0*/  BRA `(.L_x_156) ;  /* 0xffffffc8000c7947 */ /* 0x000fea000383ffff */
.L_x_159:
[----:B----4-:R4:W1:Y:S02]  /*b5e0*/  SYNCS.PHASECHK.TRANS64.TRYWAIT P0, [R111+URZ+0x390], R4 ;  /* 0x000390046f0075a7 */ /* 0x01086400080011ff */
[----:B-1----:R-:W-:Y:S05]  /*b5f0*/  @!P0 NANOSLEEP.SYNCS 0x989680 ;  /* 0x009896800000895d */ /* 0x002fea0003900000 */
[----:B------:R-:W1:Y:S02]  /*b600*/  @!P0 SYNCS.PHASECHK.TRANS64 P0, [R111+URZ+0x390], R4 ;  /* 0x000390046f0085a7 */ /* 0x000e6400080010ff */
[----:B-1----:R-:W-:Y:S05]  /*b610*/  @!P0 BRA `(.L_x_159) ;  /* 0xfffffffc00f08947 */ /* 0x002fea000383ffff */
[----:B------:R-:W-:Y:S05]  /*b620*/  BRA `(.L_x_158) ;  /* 0xffffffc800607947 */ /* 0x000fea000383ffff */
.L_x_167:
[----:B--2---:R2:W3:Y:S02]  /*b630*/  SYNCS.PHASECHK.TRANS64.TRYWAIT P0, [R125+URZ+0x340], R2 ;  /* 0x000340027d0075a7 */ /* 0x0044e400080011ff */
[----:B---3--:R-:W-:Y:S05]  /*b640*/  @!P0 NANOSLEEP.SYNCS 0x989680 ;  /* 0x009896800000895d */ /* 0x008fea0003900000 */
[----:B------:R-:W3:Y:S02]  /*b650*/  @!P0 SYNCS.PHASECHK.TRANS64 P0, [R125+URZ+0x340], R2 ;  /* 0x000340027d0085a7 */ /* 0x000ee400080010ff */
[----:B---3--:R-:W-:Y:S05]  /*b660*/  @!P0 BRA `(.L_x_167) ;  /* 0xfffffffc00f08947 */ /* 0x008fea000383ffff */
[----:B------:R-:W-:Y:S05]  /*b670*/  BRA `(.L_x_166) ;  /* 0xffffffd400647947 */ /* 0x000fea000383ffff */
        .weak           $__internal_0_$__cuda_sm10x_tcgen05_guardrail_trap_col_being_dealloced_not_returned_by_alloc
        .type           $__internal_0_$__cuda_sm10x_tcgen05_guardrail_trap_col_being_dealloced_not_returned_by_alloc,@function
        .size           $__internal_0_$__cuda_sm10x_tcgen05_guardrail_trap_col_being_dealloced_not_returned_by_alloc,($__internal_1_$__cuda_sm10x_tcgen05_guardrail_trap_phase_invalid_during_alloc - $__internal_0_$__cuda_sm10x_tcgen05_guardrail_trap_col_being_dealloced_not_returned_by_alloc)
$__internal_0_$__cuda_sm10x_tcgen05_guardrail_trap_col_being_dealloced_not_returned_by_alloc:
[----:B------:R-:W-:Y:S05]  /*b680*/  BPT.TRAP 0x1 ;  /* 0x000000040000795c */ /* 0x000fea0000300000 */
[----:B------:R-:W-:-:S04]  /*b690*/  HFMA2 R3, -RZ, RZ, 0, 0 ;  /* 0x00000000ff037431 */ /* 0x000fc800000001ff */
[----:B------:R-:W-:Y:S05]  /*b6a0*/  RET.REL.NODEC R2 `(_ZN7cutlass13device_kernelINS_4gemm6kernel13GemmUniversalIN4cute5tupleIJiiiiEEENS1_10collective13CollectiveMmaINS1_35MainloopSm100TmaUmmaWarpSpecializedILi52ELi2ELi4ENS5_IJNS4_1CILi2EEENSA_ILi1EEESC_EEEEENS5_IJNSA_ILi128EEESF_NSA_ILi32EEEEEENS_12float_e4m3_tENS5_IJlSC_lEEESI_SJ_NS4_8TiledMMAINS4_8MMA_AtomIJNS4_10MMA_TraitsINS4_25SM100_MMA_F8F6F4_2x1SM_SSEJSI_SI_fSF_SF_NS4_17integral_constantINS4_4UMMA5MajorELSQ_0EEESR_NSO_INSP_7ScaleInELSS_0EEEST_EEEEEENS4_6LayoutINS5_IJSC_SC_SC_EEENS5_IJNSA_ILi0EEESY_SY_EEEEENS5_IJNS4_10UnderscoreES11_S11_EEEEENS4_18SM100_TMA_2SM_LOADENS4_14ComposedLayoutINS4_7SwizzleILi1ELi4ELi3EEENS4_18smem_ptr_flag_bitsILi8EEENSW_INS5_IJNSA_ILi8EEESG_EEENS5_IJSG_SC_EEEEEEEvNS4_8identityES14_S1E_vS1F_EENS_8epilogue10collective18CollectiveEpilogueINS1H_23Sm100TmaWarpSpecializedILi2ELi2ELi32ELb0ELb0EEEJNS5_IJNSA_ILi64EEESF_SG_EEENS5_IJNSW_IS1M_SC_EENSW_INS5_IJSG_SB_EEENS5_IJSC_S1M_EEEEEEEESI_SJ_SI_SJ_NS1H_6fusion15FusionCallbacksIS1L_NS1T_17LinearCombinationISI_fSI_fLNS_15FloatRoundStyleE2EEES1N_S1S_JEEENS4_5SM1004TMEM4LOAD26SM100_TMEM_LOAD_32dp32b32xENS4_13SM90_TMA_LOADES1E_NS4_39AutoVectorizingCopyWithAssumedAlignmentILi128EEENS4_14SM90_TMA_STOREES1E_S25_S25_EEEvvEEEEvNT_6ParamsE) ;  /* 0xffffff4802547950 */ /* 0x000fea0003c3ffff */
        .weak           $__internal_1_$__cuda_sm10x_tcgen05_guardrail_trap_phase_invalid_during_alloc
        .type           $__internal_1_$__cuda_sm10x_tcgen05_guardrail_trap_phase_invalid_during_alloc,@function
        .size           $__internal_1_$__cuda_sm10x_tcgen05_guardrail_trap_phase_invalid_during_alloc,($__internal_2_$__cuda_sm10x_tcgen05_guardrail_trap_unallocated_columns_being_dealloced - $__internal_1_$__cuda_sm10x_tcgen05_guardrail_trap_phase_invalid_during_alloc)
$__internal_1_$__cuda_sm10x_tcgen05_guardrail_trap_phase_invalid_during_alloc:
[----:B------:R-:W-:Y:S05]  /*b6b0*/  BPT.TRAP 0x1 ;  /* 0x000000040000795c */ /* 0x000fea0000300000 */
[----:B------:R-:W-:-:S04]  /*b6c0*/  MOV R3, 0x0 ;  /* 0x0000000000037802 */ /* 0x000fc80000000f00 */
[----:B------:R-:W-:Y:S05]  /*b6d0*/  RET.REL.NODEC R2 `(_ZN7cutlass13device_kernelINS_4gemm6kernel13GemmUniversalIN4cute5tupleIJiiiiEEENS1_10collective13CollectiveMmaINS1_35MainloopSm100TmaUmmaWarpSpecializedILi52ELi2ELi4ENS5_IJNS4_1CILi2EEENSA_ILi1EEESC_EEEEENS5_IJNSA_ILi128EEESF_NSA_ILi32EEEEEENS_12float_e4m3_tENS5_IJlSC_lEEESI_SJ_NS4_8TiledMMAINS4_8MMA_AtomIJNS4_10MMA_TraitsINS4_25SM100_MMA_F8F6F4_2x1SM_SSEJSI_SI_fSF_SF_NS4_17integral_constantINS4_4UMMA5MajorELSQ_0EEESR_NSO_INSP_7ScaleInELSS_0EEEST_EEEEEENS4_6LayoutINS5_IJSC_SC_SC_EEENS5_IJNSA_ILi0EEESY_SY_EEEEENS5_IJNS4_10UnderscoreES11_S11_EEEEENS4_18SM100_TMA_2SM_LOADENS4_14ComposedLayoutINS4_7SwizzleILi1ELi4ELi3EEENS4_18smem_ptr_flag_bitsILi8EEENSW_INS5_IJNSA_ILi8EEESG_EEENS5_IJSG_SC_EEEEEEEvNS4_8identityES14_S1E_vS1F_EENS_8epilogue10collective18CollectiveEpilogueINS1H_23Sm100TmaWarpSpecializedILi2ELi2ELi32ELb0ELb0EEEJNS5_IJNSA_ILi64EEESF_SG_EEENS5_IJNSW_IS1M_SC_EENSW_INS5_IJSG_SB_EEENS5_IJSC_S1M_EEEEEEEESI_SJ_SI_SJ_NS1H_6fusion15FusionCallbacksIS1L_NS1T_17LinearCombinationISI_fSI_fLNS_15FloatRoundStyleE2EEES1N_S1S_JEEENS4_5SM1004TMEM4LOAD26SM100_TMEM_LOAD_32dp32b32xENS4_13SM90_TMA_LOADES1E_NS4_39AutoVectorizingCopyWithAssumedAlignmentILi128EEENS4_14SM90_TMA_STOREES1E_S25_S25_EEEvvEEEEvNT_6ParamsE) ;  /* 0xffffff4802487950 */ /* 0x000fea0003c3ffff */
        .weak           $__internal_2_$__cuda_sm10x_tcgen05_guardrail_trap_unallocated_columns_being_dealloced
        .type           $__internal_2_$__cuda_sm10x_tcgen05_guardrail_trap_unallocated_columns_being_dealloced,@function
        .size           $__internal_2_$__cuda_sm10x_tcgen05_guardrail_trap_unallocated_columns_being_dealloced,(.L_x_308 - $__internal_2_$__cuda_sm10x_tcgen05_guardrail_trap_unallocated_columns_being_dealloced)
$__internal_2_$__cuda_sm10x_tcgen05_guardrail_trap_unallocated_columns_being_dealloced:
[----:B------:R-:W-:Y:S05]  /*b6e0*/  BPT.TRAP 0x1 ;  /* 0x000000040000795c */ /* 0x000fea0000300000 */
[----:B------:R-:W-:-:S04]  /*b6f0*/  HFMA2 R3, -RZ, RZ, 0, 0 ;  /* 0x00000000ff037431 */ /* 0x000fc800000001ff */
[----:B------:R-:W-:Y:S05]  /*b700*/  RET.REL.NODEC R2 `(_ZN7cutlass13device_kernelINS_4gemm6kernel13GemmUniversalIN4cute5tupleIJiiiiEEENS1_10collective13CollectiveMmaINS1_35MainloopSm100TmaUmmaWarpSpecializedILi52ELi2ELi4ENS5_IJNS4_1CILi2EEENSA_ILi1EEESC_EEEEENS5_IJNSA_ILi128EEESF_NSA_ILi32EEEEEENS_12float_e4m3_tENS5_IJlSC_lEEESI_SJ_NS4_8TiledMMAINS4_8MMA_AtomIJNS4_10MMA_TraitsINS4_25SM100_MMA_F8F6F4_2x1SM_SSEJSI_SI_fSF_SF_NS4_17integral_constantINS4_4UMMA5MajorELSQ_0EEESR_NSO_INSP_7ScaleInELSS_0EEEST_EEEEEENS4_6LayoutINS5_IJSC_SC_SC_EEENS5_IJNSA_ILi0EEESY_SY_EEEEENS5_IJNS4_10UnderscoreES11_S11_EEEEENS4_18SM100_TMA_2SM_LOADENS4_14ComposedLayoutINS4_7SwizzleILi1ELi4ELi3EEENS4_18smem_ptr_flag_bitsILi8EEENSW_INS5_IJNSA_ILi8EEESG_EEENS5_IJSG_SC_EEEEEEEvNS4_8identityES14_S1E_vS1F_EENS_8epilogue10collective18CollectiveEpilogueINS1H_23Sm100TmaWarpSpecializedILi2ELi2ELi32ELb0ELb0EEEJNS5_IJNSA_ILi64EEESF_SG_EEENS5_IJNSW_IS1M_SC_EENSW_INS5_IJSG_SB_EEENS5_IJSC_S1M_EEEEEEEESI_SJ_SI_SJ_NS1H_6fusion15FusionCallbacksIS1L_NS1T_17LinearCombinationISI_fSI_fLNS_15FloatRoundStyleE2EEES1N_S1S_JEEENS4_5SM1004TMEM4LOAD26SM100_TMEM_LOAD_32dp32b32xENS4_13SM90_TMA_LOADES1E_NS4_39AutoVectorizingCopyWithAssumedAlignmentILi128EEENS4_14SM90_TMA_STOREES1E_S25_S25_EEEvvEEEEvNT_6ParamsE) ;  /* 0xffffff48023c7950 */ /* 0x000fea0003c3ffff */
.L_x_307:
[----:B------:R-:W-:-:S00]  /*b710*/  BRA `(.L_x_307) ;  /* 0xfffffffc00fc7947 */ /* 0x000fc0000383ffff */
[----:B------:R-:W-:-:S00]  /*b720*/  NOP ;  /* 0x0000000000007918 */ /* 0x000fc00000000000 */
        /* <DEDUP_REMOVED lines=13> */
.L_x_308:


//--------------------- .nv.global.init           --------------------------
	.section	.nv.global.init,"aw",@progbits
.nv.global.init:
	.type		$str$27,@object
	.size		$str$27,($str$28 - $str$27)
$str$27:
        /*0000*/ 	.byte	0x28, 0x61, 0x64, 0x64, 0x72, 0x65, 0x73, 0x73, 0x20, 0x26, 0x20, 0x6d, 0x61, 0x73, 0x6b, 0x29
        /*0010*/ 	.byte	0x20, 0x3d, 0x3d, 0x20, 0x30, 0x00
	.type		$str$28,@object
	.size		$str$28,($str$26 - $str$28)
$str$28:
        /*0016*/ 	.byte	0x2f, 0x74, 0x6d, 0x70, 0x2f, 0x63, 0x75, 0x74, 0x6c, 0x61, 0x73, 0x73, 0x5f, 0x73, 0x77, 0x65
        /*0026*/ 	.byte	0x65, 0x70, 0x5f, 0x73, 0x72, 0x63, 0x2f, 0x69, 0x6e, 0x63, 0x6c, 0x75, 0x64, 0x65, 0x2f, 0x63
        /*0036*/ 	.byte	0x75, 0x74, 0x65, 0x2f, 0x70, 0x6f, 0x69, 0x6e, 0x74, 0x65, 0x72, 0x5f, 0x66, 0x6c, 0x61, 0x67
        /*0046*/ 	.byte	0x67, 0x65, 0x64, 0x2e, 0x68, 0x70, 0x70, 0x00
	.type		$str$26,@object
	.size		$str$26,($str$25 - $str$26)
$str$26:
        /*004e*/ 	.byte	0x2f, 0x74, 0x6d, 0x70, 0x2f, 0x63, 0x75, 0x74, 0x6c, 0x61, 0x73, 0x73, 0x5f, 0x73, 0x77, 0x65
        /*005e*/ 	.byte	0x65, 0x70, 0x5f, 0x73, 0x72, 0x63, 0x2f, 0x69, 0x6e, 0x63, 0x6c, 0x75, 0x64, 0x65, 0x2f, 0x63
        /*006e*/ 	.byte	0x75, 0x74, 0x65, 0x2f, 0x61, 0x74, 0x6f, 0x6d, 0x2f, 0x63, 0x6f, 0x70, 0x79, 0x5f, 0x74, 0x72
        /*007e*/ 	.byte	0x61, 0x69, 0x74, 0x73, 0x5f, 0x73, 0x6d, 0x31, 0x30, 0x30, 0x2e, 0x68, 0x70, 0x70, 0x00
	.type		$str$25,@object
	.size		$str$25,(__unnamed_1 - $str$25)
$str$25:
        /*008d*/ 	.byte	0x28, 0x28, 0x75, 0x69, 0x6e, 0x74, 0x33, 0x32, 0x5f, 0x74, 0x28, 0x74, 0x68, 0x72, 0x65, 0x61
        /*009d*/ 	.byte	0x64, 0x49, 0x64, 0x78, 0x2e, 0x78, 0x29, 0x20, 0x2f, 0x20, 0x33, 0x32, 0x29, 0x20, 0x25, 0x20
        /*00ad*/ 	.byte	0x34, 0x29, 0x20, 0x3d, 0x3d, 0x20, 0x28, 0x28, 0x28, 0x74, 0x6d, 0x65, 0x6d, 0x5f, 0x61, 0x64
        /*00bd*/ 	.byte	0x64, 0x72, 0x20, 0x3e, 0x3e, 0x20, 0x31, 0x36, 0x29, 0x20, 0x2f, 0x20, 0x33, 0x32, 0x29, 0x20
        /*00cd*/ 	.byte	0x25, 0x20, 0x34, 0x29, 0x00
	.type		__unnamed_1,@object
	.size		__unnamed_1,(__unnamed_2 - __unnamed_1)
__unnamed_1:
        /*00d2*/ 	.byte	0x61, 0x75, 0x74, 0x6f, 0x20, 0x63, 0x75, 0x74, 0x65, 0x3a, 0x3a, 0x61, 0x73, 0x5f, 0x70, 0x6f
        /* <DEDUP_REMOVED lines=24> */
        /*0262*/ 	.byte	0x3a, 0x3a, 0x43, 0x3c, 0x34, 0x30, 0x39, 0x36, 0x3e, 0x3e, 0x3e, 0x3e, 0x5d, 0x00
	.type		__unnamed_2,@object
	.size		__unnamed_2,(.L_2 - __unnamed_2)
__unnamed_2:
        /* <DEDUP_REMOVED lines=40> */
        /*04f0*/ 	.byte	0x74, 0x65, 0x3a, 0x3a, 0x43, 0x3c, 0x30, 0x3e, 0x3e, 0x3e, 0x3e, 0x5d, 0x00
.L_2:


//--------------------- .nv.shared._ZN7cutlass13device_kernelINS_4gemm6kernel13GemmUniversalIN4cute5tupleIJiiiiEEENS1_10collective13CollectiveMmaINS1_35MainloopSm100TmaUmmaWarpSpecializedILi52ELi2ELi4ENS5_IJNS4_1CILi2EEENSA_ILi1EEESC_EEEEENS5_IJNSA_ILi128EEESF_NSA_ILi32EEEEEENS_12float_e4m3_tENS5_IJlSC_lEEESI_SJ_NS4_8TiledMMAINS4_8MMA_AtomIJNS4_10MMA_TraitsINS4_25SM100_MMA_F8F6F4_2x1SM_SSEJSI_SI_fSF_SF_NS4_17integral_constantINS4_4UMMA5MajorELSQ_0EEESR_NSO_INSP_7ScaleInELSS_0EEEST_EEEEEENS4_6LayoutINS5_IJSC_SC_SC_EEENS5_IJNSA_ILi0EEESY_SY_EEEEENS5_IJNS4_10UnderscoreES11_S11_EEEEENS4_18SM100_TMA_2SM_LOADENS4_14ComposedLayoutINS4_7SwizzleILi1ELi4ELi3EEENS4_18smem_ptr_flag_bitsILi8EEENSW_INS5_IJNSA_ILi8EEESG_EEENS5_IJSG_SC_EEEEEEEvNS4_8identityES14_S1E_vS1F_EENS_8epilogue10collective18CollectiveEpilogueINS1H_23Sm100TmaWarpSpecializedILi2ELi2ELi32ELb0ELb0EEEJNS5_IJNSA_ILi64EEESF_SG_EEENS5_IJNSW_IS1M_SC_EENSW_INS5_IJSG_SB_EEENS5_IJSC_S1M_EEEEEEEESI_SJ_SI_SJ_NS1H_6fusion15FusionCallbacksIS1L_NS1T_17LinearCombinationISI_fSI_fLNS_15FloatRoundStyleE2EEES1N_S1S_JEEENS4_5SM1004TMEM4LOAD26SM100_TMEM_LOAD_32dp32b32xENS4_13SM90_TMA_LOADES1E_NS4_39AutoVectorizingCopyWithAssumedAlignmentILi128EEENS4_14SM90_TMA_STOREES1E_S25_S25_EEEvvEEEEvNT_6ParamsE --------------------------
	.section	.nv.shared._ZN7cutlass13device_kernelINS_4gemm6kernel13GemmUniversalIN4cute5tupleIJiiiiEEENS1_10collective13CollectiveMmaINS1_35MainloopSm100TmaUmmaWarpSpecializedILi52ELi2ELi4ENS5_IJNS4_1CILi2EEENSA_ILi1EEESC_EEEEENS5_IJNSA_ILi128EEESF_NSA_ILi32EEEEEENS_12float_e4m3_tENS5_IJlSC_lEEESI_SJ_NS4_8TiledMMAINS4_8MMA_AtomIJNS4_10MMA_TraitsINS4_25SM100_MMA_F8F6F4_2x1SM_SSEJSI_SI_fSF_SF_NS4_17integral_constantINS4_4UMMA5MajorELSQ_0EEESR_NSO_INSP_7ScaleInELSS_0EEEST_EEEEEENS4_6LayoutINS5_IJSC_SC_SC_EEENS5_IJNSA_ILi0EEESY_SY_EEEEENS5_IJNS4_10UnderscoreES11_S11_EEEEENS4_18SM100_TMA_2SM_LOADENS4_14ComposedLayoutINS4_7SwizzleILi1ELi4ELi3EEENS4_18smem_ptr_flag_bitsILi8EEENSW_INS5_IJNSA_ILi8EEESG_EEENS5_IJSG_SC_EEEEEEEvNS4_8identityES14_S1E_vS1F_EENS_8epilogue10collective18CollectiveEpilogueINS1H_23Sm100TmaWarpSpecializedILi2ELi2ELi32ELb0ELb0EEEJNS5_IJNSA_ILi64EEESF_SG_EEENS5_IJNSW_IS1M_SC_EENSW_INS5_IJSG_SB_EEENS5_IJSC_S1M_EEEEEEEESI_SJ_SI_SJ_NS1H_6fusion15FusionCallbacksIS1L_NS1T_17LinearCombinationISI_fSI_fLNS_15FloatRoundStyleE2EEES1N_S1S_JEEENS4_5SM1004TMEM4LOAD26SM100_TMEM_LOAD_32dp32b32xENS4_13SM90_TMA_LOADES1E_NS4_39AutoVectorizingCopyWithAssumedAlignmentILi128EEENS4_14SM90_TMA_STOREES1E_S25_S25_EEEvvEEEEvNT_6ParamsE,"aw",@nobits
	.sectionflags	@""
	.align	16
	.zero		1024


//--------------------- .nv.shared.reserved.0     --------------------------
	.section	.nv.shared.reserved.0,"aw",@nobits
	.weak		__nv_reservedSMEM_offset_0_alias
	.size		__nv_reservedSMEM_offset_0_alias, 0, 64
	.other		__nv_reservedSMEM_offset_0_alias,@"STO_CUDA_RESERVED_SHARED STV_DEFAULT"
__nv_reservedSMEM_offset_0_alias:
	.zero		0
.nv.shared.reserved.0:
	.zero		64
	.weak		__nv_reservedSMEM_tcgen05_partition
	.type		__nv_reservedSMEM_tcgen05_partition,@object
	.size		__nv_reservedSMEM_tcgen05_partition,(.L_0 - __nv_reservedSMEM_tcgen05_partition)
__nv_reservedSMEM_tcgen05_partition:
	.zero		32
.L_0:


//--------------------- .nv.global                --------------------------
	.section	.nv.global,"aw",@nobits
.nv.global:
	.type		_ZN39_INTERNAL_92f11946_4_k_cu_9325ef7d_80534cute1_E,@object
	.size		_ZN39_INTERNAL_92f11946_4_k_cu_9325ef7d_80534cute1_E,(_ZN39_INTERNAL_92f11946_4_k_cu_9325ef7d_80534cuda3std3__45__cpo6cbeginE - _ZN39_INTERNAL_92f11946_4_k_cu_9325ef7d_80534cute1_E)
_ZN39_INTERNAL_92f11946_4_k_cu_9325ef7d_80534cute1_E:
	.zero		1
	.type		_ZN39_INTERNAL_92f11946_4_k_cu_9325ef7d_80534cuda3std3__45__cpo6cbeginE,@object
	.size		_ZN39_INTERNAL_92f11946_4_k_cu_9325ef7d_80534cuda3std3__45__cpo6cbeginE,(_ZN39_INTERNAL_92f11946_4_k_cu_9325ef7d_80534cuda3std3__48in_placeE - _ZN39_INTERNAL_92f11946_4_k_cu_9325ef7d_80534cuda3std3__45__cpo6cbeginE)
_ZN39_INTERNAL_92f11946_4_k_cu_9325ef7d_80534cuda3std3__45__cpo6cbeginE:
	.zero		1
	.type		_ZN39_INTERNAL_92f11946_4_k_cu_9325ef7d_80534cuda3std3__48in_placeE,@object
	.size		_ZN39_INTERNAL_92f11946_4_k_cu_9325ef7d_80534cuda3std3__48in_placeE,(_ZN39_INTERNAL_92f11946_4_k_cu_9325ef7d_80534cuda3std6ranges3__45__cpo9iter_moveE - _ZN39_INTERNAL_92f11946_4_k_cu_9325ef7d_80534cuda3std3__48in_placeE)
_ZN39_INTERNAL_92f11946_4_k_cu_9325ef7d_80534cuda3std3__48in_placeE:
	.zero		1
	.type		_ZN39_INTERNAL_92f11946_4_k_cu_9325ef7d_80534cuda3std6ranges3__45__cpo9iter_moveE,@object
	.size		_ZN39_INTERNAL_92f11946_4_k_cu_9325ef7d_80534cuda3std6ranges3__45__cpo9iter_moveE,(_ZN39_INTERNAL_92f11946_4_k_cu_9325ef7d_80534cuda3std3__45__cpo5beginE - _ZN39_INTERNAL_92f11946_4_k_cu_9325ef7d_80534cuda3std6ranges3__45__cpo9iter_moveE)
_ZN39_INTERNAL_92f11946_4_k_cu_9325ef7d_80534cuda3std6ranges3__45__cpo9iter_moveE:
	.zero		1
	.type		_ZN39_INTERNAL_92f11946_4_k_cu_9325ef7d_80534cuda3std3__45__cpo5beginE,@object
	.size		_ZN39_INTERNAL_92f11946_4_k_cu_9325ef7d_80534cuda3std3__45__cpo5beginE,(_ZN39_INTERNAL_92f11946_4_k_cu_9325ef7d_80534cuda3std3__441_GLOBAL__N__92f11946_4_k_cu_9325ef7d_80536ignoreE - _ZN39_INTERNAL_92f11946_4_k_cu_9325ef7d_80534cuda3std3__45__cpo5beginE)
_ZN39_INTERNAL_92f11946_4_k_cu_9325ef7d_80534cuda3std3__45__cpo5beginE:
	.zero		1
	.type		_ZN39_INTERNAL_92f11946_4_k_cu_9325ef7d_80534cuda3std3__441_GLOBAL__N__92f11946_4_k_cu_9325ef7d_80536ignoreE,@object
	.size		_ZN39_INTERNAL_92f11946_4_k_cu_9325ef7d_80534cuda3std3__441_GLOBAL__N__92f11946_4_k_cu_9325ef7d_80536ignoreE,(_ZN39_INTERNAL_92f11946_4_k_cu_9325ef7d_80534cute7productE - _ZN39_INTERNAL_92f11946_4_k_cu_9325ef7d_80534cuda3std3__441_GLOBAL__N__92f11946_4_k_cu_9325ef7d_80536ignoreE)
_ZN39_INTERNAL_92f11946_4_k_cu_9325ef7d_80534cuda3std3__441_GLOBAL__N__92f11946_4_k_cu_9325ef7d_80536ignoreE:
	.zero		1
	.type		_ZN39_INTERNAL_92f11946_4_k_cu_9325ef7d_80534cute7productE,@object
	.size		_ZN39_INTERNAL_92f11946_4_k_cu_9325ef7d_80534cute7productE,(_ZN39_INTERNAL_92f11946_4_k_cu_9325ef7d_80534cuda3std3__45__cpo3endE - _ZN39_INTERNAL_92f11946_4_k_cu_9325ef7d_80534cute7productE)
_ZN39_INTERNAL_92f11946_4_k_cu_9325ef7d_80534cute7productE:
	.zero		1
	.type		_ZN39_INTERNAL_92f11946_4_k_cu_9325ef7d_80534cuda3std3__45__cpo3endE,@object
	.size		_ZN39_INTERNAL_92f11946_4_k_cu_9325ef7d_80534cuda3std3__45__cpo3endE,(_ZN39_INTERNAL_92f11946_4_k_cu_9325ef7d_80534cuda3std3__419piecewise_constructE - _ZN39_INTERNAL_92f11946_4_k_cu_9325ef7d_80534cuda3std3__45__cpo3endE)
_ZN39_INTERNAL_92f11946_4_k_cu_9325ef7d_80534cuda3std3__45__cpo3endE:
	.zero		1
	.type		_ZN39_INTERNAL_92f11946_4_k_cu_9325ef7d_80534cuda3std3__419piecewise_constructE,@object
	.size		_ZN39_INTERNAL_92f11946_4_k_cu_9325ef7d_80534cuda3std3__419piecewise_constructE,(_ZN39_INTERNAL_92f11946_4_k_cu_9325ef7d_80534cuda3std3__45__cpo4cendE - _ZN39_INTERNAL_92f11946_4_k_cu_9325ef7d_80534cuda3std3__419piecewise_constructE)
_ZN39_INTERNAL_92f11946_4_k_cu_9325ef7d_80534cuda3std3__419piecewise_constructE:
	.zero		1
	.type		_ZN39_INTERNAL_92f11946_4_k_cu_9325ef7d_80534cuda3std3__45__cpo4cendE,@object
	.size		_ZN39_INTERNAL_92f11946_4_k_cu_9325ef7d_80534cuda3std3__45__cpo4cendE,(_ZN39_INTERNAL_92f11946_4_k_cu_9325ef7d_80534cuda3std6ranges3__45__cpo4swapE - _ZN39_INTERNAL_92f11946_4_k_cu_9325ef7d_80534cuda3std3__45__cpo4cendE)
_ZN39_INTERNAL_92f11946_4_k_cu_9325ef7d_80534cuda3std3__45__cpo4cendE:
	.zero		1
	.type		_ZN39_INTERNAL_92f11946_4_k_cu_9325ef7d_80534cuda3std6ranges3__45__cpo4swapE,@object
	.size		_ZN39_INTERNAL_92f11946_4_k_cu_9325ef7d_80534cuda3std6ranges3__45__cpo4swapE,(.L_10 - _ZN39_INTERNAL_92f11946_4_k_cu_9325ef7d_80534cuda3std6ranges3__45__cpo4swapE)
_ZN39_INTERNAL_92f11946_4_k_cu_9325ef7d_80534cuda3std6ranges3__45__cpo4swapE:
	.zero		1
.L_10:


//--------------------- .nv.constant0._ZN7cutlass13device_kernelINS_4gemm6kernel13GemmUniversalIN4cute5tupleIJiiiiEEENS1_10collective13CollectiveMmaINS1_35MainloopSm100TmaUmmaWarpSpecializedILi52ELi2ELi4ENS5_IJNS4_1CILi2EEENSA_ILi1EEESC_EEEEENS5_IJNSA_ILi128EEESF_NSA_ILi32EEEEEENS_12float_e4m3_tENS5_IJlSC_lEEESI_SJ_NS4_8TiledMMAINS4_8MMA_AtomIJNS4_10MMA_TraitsINS4_25SM100_MMA_F8F6F4_2x1SM_SSEJSI_SI_fSF_SF_NS4_17integral_constantINS4_4UMMA5MajorELSQ_0EEESR_NSO_INSP_7ScaleInELSS_0EEEST_EEEEEENS4_6LayoutINS5_IJSC_SC_SC_EEENS5_IJNSA_ILi0EEESY_SY_EEEEENS5_IJNS4_10UnderscoreES11_S11_EEEEENS4_18SM100_TMA_2SM_LOADENS4_14ComposedLayoutINS4_7SwizzleILi1ELi4ELi3EEENS4_18smem_ptr_flag_bitsILi8EEENSW_INS5_IJNSA_ILi8EEESG_EEENS5_IJSG_SC_EEEEEEEvNS4_8identityES14_S1E_vS1F_EENS_8epilogue10collective18CollectiveEpilogueINS1H_23Sm100TmaWarpSpecializedILi2ELi2ELi32ELb0ELb0EEEJNS5_IJNSA_ILi64EEESF_SG_EEENS5_IJNSW_IS1M_SC_EENSW_INS5_IJSG_SB_EEENS5_IJSC_S1M_EEEEEEEESI_SJ_SI_SJ_NS1H_6fusion15FusionCallbacksIS1L_NS1T_17LinearCombinationISI_fSI_fLNS_15FloatRoundStyleE2EEES1N_S1S_JEEENS4_5SM1004TMEM4LOAD26SM100_TMEM_LOAD_32dp32b32xENS4_13SM90_TMA_LOADES1E_NS4_39AutoVectorizingCopyWithAssumedAlignmentILi128EEENS4_14SM90_TMA_STOREES1E_S25_S25_EEEvvEEEEvNT_6ParamsE --------------------------
	.section	.nv.constant0._ZN7cutlass13device_kernelINS_4gemm6kernel13GemmUniversalIN4cute5tupleIJiiiiEEENS1_10collective13CollectiveMmaINS1_35MainloopSm100TmaUmmaWarpSpecializedILi52ELi2ELi4ENS5_IJNS4_1CILi2EEENSA_ILi1EEESC_EEEEENS5_IJNSA_ILi128EEESF_NSA_ILi32EEEEEENS_12float_e4m3_tENS5_IJlSC_lEEESI_SJ_NS4_8TiledMMAINS4_8MMA_AtomIJNS4_10MMA_TraitsINS4_25SM100_MMA_F8F6F4_2x1SM_SSEJSI_SI_fSF_SF_NS4_17integral_constantINS4_4UMMA5MajorELSQ_0EEESR_NSO_INSP_7ScaleInELSS_0EEEST_EEEEEENS4_6LayoutINS5_IJSC_SC_SC_EEENS5_IJNSA_ILi0EEESY_SY_EEEEENS5_IJNS4_10UnderscoreES11_S11_EEEEENS4_18SM100_TMA_2SM_LOADENS4_14ComposedLayoutINS4_7SwizzleILi1ELi4ELi3EEENS4_18smem_ptr_flag_bitsILi8EEENSW_INS5_IJNSA_ILi8EEESG_EEENS5_IJSG_SC_EEEEEEEvNS4_8identityES14_S1E_vS1F_EENS_8epilogue10collective18CollectiveEpilogueINS1H_23Sm100TmaWarpSpecializedILi2ELi2ELi32ELb0ELb0EEEJNS5_IJNSA_ILi64EEESF_SG_EEENS5_IJNSW_IS1M_SC_EENSW_INS5_IJSG_SB_EEENS5_IJSC_S1M_EEEEEEEESI_SJ_SI_SJ_NS1H_6fusion15FusionCallbacksIS1L_NS1T_17LinearCombinationISI_fSI_fLNS_15FloatRoundStyleE2EEES1N_S1S_JEEENS4_5SM1004TMEM4LOAD26SM100_TMEM_LOAD_32dp32b32xENS4_13SM90_TMA_LOADES1E_NS4_39AutoVectorizingCopyWithAssumedAlignmentILi128EEENS4_14SM90_TMA_STOREES1E_S25_S25_EEEvvEEEEvNT_6ParamsE,"a",@progbits
	.sectionflags	@""
	.align	4
.nv.constant0._ZN7cutlass13device_kernelINS_4gemm6kernel13GemmUniversalIN4cute5tupleIJiiiiEEENS1_10collective13CollectiveMmaINS1_35MainloopSm100TmaUmmaWarpSpecializedILi52ELi2ELi4ENS5_IJNS4_1CILi2EEENSA_ILi1EEESC_EEEEENS5_IJNSA_ILi128EEESF_NSA_ILi32EEEEEENS_12float_e4m3_tENS5_IJlSC_lEEESI_SJ_NS4_8TiledMMAINS4_8MMA_AtomIJNS4_10MMA_TraitsINS4_25SM100_MMA_F8F6F4_2x1SM_SSEJSI_SI_fSF_SF_NS4_17integral_constantINS4_4UMMA5MajorELSQ_0EEESR_NSO_INSP_7ScaleInELSS_0EEEST_EEEEEENS4_6LayoutINS5_IJSC_SC_SC_EEENS5_IJNSA_ILi0EEESY_SY_EEEEENS5_IJNS4_10UnderscoreES11_S11_EEEEENS4_18SM100_TMA_2SM_LOADENS4_14ComposedLayoutINS4_7SwizzleILi1ELi4ELi3EEENS4_18smem_ptr_flag_bitsILi8EEENSW_INS5_IJNSA_ILi8EEESG_EEENS5_IJSG_SC_EEEEEEEvNS4_8identityES14_S1E_vS1F_EENS_8epilogue10collective18CollectiveEpilogueINS1H_23Sm100TmaWarpSpecializedILi2ELi2ELi32ELb0ELb0EEEJNS5_IJNSA_ILi64EEESF_SG_EEENS5_IJNSW_IS1M_SC_EENSW_INS5_IJSG_SB_EEENS5_IJSC_S1M_EEEEEEEESI_SJ_SI_SJ_NS1H_6fusion15FusionCallbacksIS1L_NS1T_17LinearCombinationISI_fSI_fLNS_15FloatRoundStyleE2EEES1N_S1S_JEEENS4_5SM1004TMEM4LOAD26SM100_TMEM_LOAD_32dp32b32xENS4_13SM90_TMA_LOADES1E_NS4_39AutoVectorizingCopyWithAssumedAlignmentILi128EEENS4_14SM90_TMA_STOREES1E_S25_S25_EEEvvEEEEvNT_6ParamsE:
	.zero		2944


//--------------------- SYMBOLS --------------------------

	.type		.nv.reservedSmem.offset0,@object
	.size		.nv.reservedSmem.offset0,0x4
	.type		.nv.reservedSmem.cap,@object
	.size		.nv.reservedSmem.cap,0x4
	.type		__assertfail,@function
